def matmul_kernel(
    a_ptr,
    b_ptr,
    c_ptr,
    M,
    N,
    K,
    stride_am,
    stride_ak,
    stride_bk,
    stride_bn,
    stride_cm,
    stride_cn,
    BLOCK_M: tl.constexpr,
    BLOCK_N: tl.constexpr,
    BLOCK_K: tl.constexpr,
    GROUP_M: tl.constexpr,
):
    pid = tl.program_id(axis=0)
    num_pid_m = tl.cdiv(M, BLOCK_M)
    num_pid_n = tl.cdiv(N, BLOCK_N)
    num_pid_in_group = GROUP_M * num_pid_n
    group_id = pid // num_pid_in_group
    first_pid_m = group_id * GROUP_M
    group_size_m = min(num_pid_m - first_pid_m, GROUP_M)
    pid_m = first_pid_m + ((pid % num_pid_in_group) % group_size_m)
    pid_n = (pid % num_pid_in_group) // group_size_m

    offs_am = (pid_m * BLOCK_M + tl.arange(0, BLOCK_M)) % M
    offs_bn = (pid_n * BLOCK_N + tl.arange(0, BLOCK_N)) % N
    offs_k = tl.arange(0, BLOCK_K)
    a_ptrs = a_ptr + offs_am[:, None] * stride_am + offs_k[None, :] * stride_ak
    b_ptrs = b_ptr + offs_k[:, None] * stride_bk + offs_bn[None, :] * stride_bn

    acc = tl.zeros((BLOCK_M, BLOCK_N), dtype=tl.float32)
    for kk in range(0, tl.cdiv(K, BLOCK_K)):
        a = tl.load(a_ptrs, mask=offs_k[None, :] < K - kk * BLOCK_K, other=0.0)
        b = tl.load(b_ptrs, mask=offs_k[:, None] < K - kk * BLOCK_K, other=0.0)
        acc = tl.dot(a, b, acc)
        a_ptrs += BLOCK_K * stride_ak
        b_ptrs += BLOCK_K * stride_bk

    c = acc.to(c_ptr.dtype.element_ty)
    offs_cm = pid_m * BLOCK_M + tl.arange(0, BLOCK_M)
    offs_cn = pid_n * BLOCK_N + tl.arange(0, BLOCK_N)
    c_ptrs = c_ptr + offs_cm[:, None] * stride_cm + offs_cn[None, :] * stride_cn
    mask = (offs_cm[:, None] < M) & (offs_cn[None, :] < N)
    tl.store(c_ptrs, c, mask=mask)

# config = {"BLOCK_K": 64, "BLOCK_M": 128, "BLOCK_N": 128, "GROUP_M": 8, "arch": "sm_100", "dtype": "fp16", "num_ctas": 4, "num_stages": 2, "num_warps": 2}
# arch = sm_100


// ===== COMPILED SASS (sm_100a) =====

	.target	sm_100a

	.elftype	@"ET_EXEC"


//--------------------- .note.nv.tkinfo           --------------------------
	.section	.note.nv.tkinfo,"",@"SHT_NOTE"
	.sectionflags	@"SHF_NOTE_NV_TKINFO"
	.tkinfo
        /*0018*/ 	.word	0x00000081
        /*0030*/ 	.string	""
        /*0030*/ 	.string	"ptxas-blackwell"
        /*0030*/ 	.string	"Cuda compilation tools, release 12.9, V12.9.86"
        /*0030*/ 	.string	"Build cuda_12.9.r12.9/compiler.36037853_0"
        /*0030*/ 	.string	"-v  -suppress-debug-info  -lineinfo  -arch sm_100a "



//--------------------- .note.nv.cuver            --------------------------
	.section	.note.nv.cuver,"",@"SHT_NOTE"
	.sectionflags	@"SHF_NOTE_NV_CUVER"
        /*0018*/ 	.short	0x0001
        /*001a*/ 	.short	0x0064
        /*001c*/ 	.short	0x0001
        /*001e*/ 	.short	0x0000
        /*0020*/ 	.short	0x0001
        /*0022*/ 	.short	0x0000


//--------------------- .nv.info                  --------------------------
	.section	.nv.info,"",@"SHT_CUDA_INFO"
	.align	4


	//----- nvinfo : EIATTR_REGCOUNT
	.align		4
        /*0000*/ 	.byte	0x04, 0x2f
        /*0002*/ 	.short	(.L_1 - .L_0)
	.align		4
.L_0:
        /*0004*/ 	.word	index@(matmul_kernel)
        /*0008*/ 	.word	0x000000ff


	//----- nvinfo : EIATTR_FRAME_SIZE
	.align		4
.L_1:
        /*000c*/ 	.byte	0x04, 0x11
        /*000e*/ 	.short	(.L_3 - .L_2)
	.align		4
.L_2:
        /*0010*/ 	.word	index@(matmul_kernel)
        /*0014*/ 	.word	0x00000110


	//----- nvinfo : EIATTR_MIN_STACK_SIZE
	.align		4
.L_3:
        /*0018*/ 	.byte	0x04, 0x12
        /*001a*/ 	.short	(.L_5 - .L_4)
	.align		4
.L_4:
        /*001c*/ 	.word	index@(matmul_kernel)
        /*0020*/ 	.word	0x00000110
.L_5:


//--------------------- .nv.info.matmul_kernel    --------------------------
	.section	.nv.info.matmul_kernel,"",@"SHT_CUDA_INFO"
	.sectionflags	@""
	.align	4


	//----- nvinfo : EIATTR_CUDA_API_VERSION
	.align		4
        /*0000*/ 	.byte	0x04, 0x37
        /*0002*/ 	.short	(.L_7 - .L_6)
.L_6:
        /*0004*/ 	.word	0x00000081


	//----- nvinfo : EIATTR_KPARAM_INFO
	.align		4
.L_7:
        /*0008*/ 	.byte	0x04, 0x17
        /*000a*/ 	.short	(.L_9 - .L_8)
.L_8:
        /*000c*/ 	.word	0x00000000
        /*0010*/ 	.short	0x000d
        /*0012*/ 	.short	0x0048
        /*0014*/ 	.byte	0x00, 0xf4, 0x21, 0x00


	//----- nvinfo : EIATTR_KPARAM_INFO
	.align		4
.L_9:
        /*0018*/ 	.byte	0x04, 0x17
        /*001a*/ 	.short	(.L_11 - .L_10)
.L_10:
        /*001c*/ 	.word	0x00000000
        /*0020*/ 	.short	0x000c
        /*0022*/ 	.short	0x0040
        /*0024*/ 	.byte	0x00, 0xf4, 0x21, 0x00


	//----- nvinfo : EIATTR_KPARAM_INFO
	.align		4
.L_11:
        /*0028*/ 	.byte	0x04, 0x17
        /*002a*/ 	.short	(.L_13 - .L_12)
.L_12:
        /*002c*/ 	.word	0x00000000
        /*0030*/ 	.short	0x000b
        /*0032*/ 	.short	0x0038
        /*0034*/ 	.byte	0x00, 0xf0, 0x11, 0x00


	//----- nvinfo : EIATTR_KPARAM_INFO
	.align		4
.L_13:
        /*0038*/ 	.byte	0x04, 0x17
        /*003a*/ 	.short	(.L_15 - .L_14)
.L_14:
        /*003c*/ 	.word	0x00000000
        /*0040*/ 	.short	0x000a
        /*0042*/ 	.short	0x0034
        /*0044*/ 	.byte	0x00, 0xf0, 0x11, 0x00


	//----- nvinfo : EIATTR_KPARAM_INFO
	.align		4
.L_15:
        /*0048*/ 	.byte	0x04, 0x17
        /*004a*/ 	.short	(.L_17 - .L_16)
.L_16:
        /*004c*/ 	.word	0x00000000
        /*0050*/ 	.short	0x0009
        /*0052*/ 	.short	0x0030
        /*0054*/ 	.byte	0x00, 0xf0, 0x11, 0x00


	//----- nvinfo : EIATTR_KPARAM_INFO
	.align		4
.L_17:
        /*0058*/ 	.byte	0x04, 0x17
        /*005a*/ 	.short	(.L_19 - .L_18)
.L_18:
        /*005c*/ 	.word	0x00000000
        /*0060*/ 	.short	0x0008
        /*0062*/ 	.short	0x002c
        /*0064*/ 	.byte	0x00, 0xf0, 0x11, 0x00


	//----- nvinfo : EIATTR_KPARAM_INFO
	.align		4
.L_19:
        /*0068*/ 	.byte	0x04, 0x17
        /*006a*/ 	.short	(.L_21 - .L_20)
.L_20:
        /*006c*/ 	.word	0x00000000
        /*0070*/ 	.short	0x0007
        /*0072*/ 	.short	0x0028
        /*0074*/ 	.byte	0x00, 0xf0, 0x11, 0x00


	//----- nvinfo : EIATTR_KPARAM_INFO
	.align		4
.L_21:
        /*0078*/ 	.byte	0x04, 0x17
        /*007a*/ 	.short	(.L_23 - .L_22)
.L_22:
        /*007c*/ 	.word	0x00000000
        /*0080*/ 	.short	0x0006
        /*0082*/ 	.short	0x0024
        /*0084*/ 	.byte	0x00, 0xf0, 0x11, 0x00


	//----- nvinfo : EIATTR_KPARAM_INFO
	.align		4
.L_23:
        /*0088*/ 	.byte	0x04, 0x17
        /*008a*/ 	.short	(.L_25 - .L_24)
.L_24:
        /*008c*/ 	.word	0x00000000
        /*0090*/ 	.short	0x0005
        /*0092*/ 	.short	0x0020
        /*0094*/ 	.byte	0x00, 0xf0, 0x11, 0x00


	//----- nvinfo : EIATTR_KPARAM_INFO
	.align		4
.L_25:
        /*0098*/ 	.byte	0x04, 0x17
        /*009a*/ 	.short	(.L_27 - .L_26)
.L_26:
        /*009c*/ 	.word	0x00000000
        /*00a0*/ 	.short	0x0004
        /*00a2*/ 	.short	0x001c
        /*00a4*/ 	.byte	0x00, 0xf0, 0x11, 0x00


	//----- nvinfo : EIATTR_KPARAM_INFO
	.align		4
.L_27:
        /*00a8*/ 	.byte	0x04, 0x17
        /*00aa*/ 	.short	(.L_29 - .L_28)
.L_28:
        /*00ac*/ 	.word	0x00000000
        /*00b0*/ 	.short	0x0003
        /*00b2*/ 	.short	0x0018
        /*00b4*/ 	.byte	0x00, 0xf0, 0x11, 0x00


	//----- nvinfo : EIATTR_KPARAM_INFO
	.align		4
.L_29:
        /*00b8*/ 	.byte	0x04, 0x17
        /*00ba*/ 	.short	(.L_31 - .L_30)
.L_30:
        /*00bc*/ 	.word	0x00000000
        /*00c0*/ 	.short	0x0002
        /*00c2*/ 	.short	0x0010
        /*00c4*/ 	.byte	0x00, 0xf4, 0x21, 0x00


	//----- nvinfo : EIATTR_KPARAM_INFO
	.align		4
.L_31:
        /*00c8*/ 	.byte	0x04, 0x17
        /*00ca*/ 	.short	(.L_33 - .L_32)
.L_32:
        /*00cc*/ 	.word	0x00000000
        /*00d0*/ 	.short	0x0001
        /*00d2*/ 	.short	0x0008
        /*00d4*/ 	.byte	0x00, 0xf4, 0x21, 0x00


	//----- nvinfo : EIATTR_KPARAM_INFO
	.align		4
.L_33:
        /*00d8*/ 	.byte	0x04, 0x17
        /*00da*/ 	.short	(.L_35 - .L_34)
.L_34:
        /*00dc*/ 	.word	0x00000000
        /*00e0*/ 	.short	0x0000
        /*00e2*/ 	.short	0x0000
        /*00e4*/ 	.byte	0x00, 0xf4, 0x21, 0x00


	//----- nvinfo : EIATTR_EXPLICIT_CLUSTER
	.align		4
.L_35:
        /*00e8*/ 	.byte	0x01, 0x3e
	.zero		2


	//----- nvinfo : EIATTR_CTA_PER_CLUSTER
	.align		4
        /*00ec*/ 	.byte	0x04, 0x3d
        /*00ee*/ 	.short	(.L_37 - .L_36)
.L_36:
        /*00f0*/ 	.word	0x00000004
        /*00f4*/ 	.word	0x00000001
        /*00f8*/ 	.word	0x00000001


	//----- nvinfo : EIATTR_SPARSE_MMA_MASK
	.align		4
.L_37:
        /*00fc*/ 	.byte	0x03, 0x50
        /*00fe*/ 	.short	0x0000


	//----- nvinfo : EIATTR_MAXREG_COUNT
	.align		4
        /*0100*/ 	.byte	0x03, 0x1b
        /*0102*/ 	.short	0x00ff


	//----- nvinfo : EIATTR_NUM_BARRIERS
	.align		4
        /*0104*/ 	.byte	0x02, 0x4c
        /*0106*/ 	.byte	0x01
	.zero		1


	//----- nvinfo : EIATTR_ANNOTATIONS
	.align		4
        /*0108*/ 	.byte	0x04, 0x55
        /*010a*/ 	.short	(.L_39 - .L_38)


	//   ....[0]....
.L_38:
        /*010c*/ 	.word	0x00000001
        /*0110*/ 	.byte	0x20, 0x06, 0x00, 0x00, 0x01, 0x00, 0x00, 0x00, 0x20, 0x0a, 0x00, 0x00, 0x01, 0x00, 0x00, 0x00
        /* <DEDUP_REMOVED lines=101> */
        /*0770*/ 	.byte	0xc0, 0xa1, 0x00, 0x00, 0x01, 0x00, 0x00, 0x00, 0x10, 0xa2, 0x00, 0x00


	//----- nvinfo : EIATTR_VRC_CTA_INIT_COUNT
	.align		4
.L_39:
        /*077c*/ 	.byte	0x02, 0x4a
	.zero		1
	.zero		1


	//----- nvinfo : EIATTR_EXIT_INSTR_OFFSETS
	.align		4
        /*0780*/ 	.byte	0x04, 0x1c
        /*0782*/ 	.short	(.L_41 - .L_40)


	//   ....[0]....
.L_40:
        /*0784*/ 	.word	0x0000be40


	//   ....[1]....
        /*0788*/ 	.word	0x0000be70


	//----- nvinfo : EIATTR_REQNTID
	.align		4
.L_41:
        /*078c*/ 	.byte	0x04, 0x10
        /*078e*/ 	.short	(.L_43 - .L_42)
.L_42:
        /*0790*/ 	.word	0x00000040
        /*0794*/ 	.word	0x00000001
        /*0798*/ 	.word	0x00000001


	//----- nvinfo : EIATTR_CBANK_PARAM_SIZE
	.align		4
.L_43:
        /*079c*/ 	.byte	0x03, 0x19
        /*079e*/ 	.short	0x0050


	//----- nvinfo : EIATTR_PARAM_CBANK
	.align		4
        /*07a0*/ 	.byte	0x04, 0x0a
        /*07a2*/ 	.short	(.L_45 - .L_44)
	.align		4
.L_44:
        /*07a4*/ 	.word	index@(.nv.constant0.matmul_kernel)
        /*07a8*/ 	.short	0x0380
        /*07aa*/ 	.short	0x0050


	//----- nvinfo : EIATTR_SW_WAR
	.align		4
.L_45:
        /*07ac*/ 	.byte	0x04, 0x36
        /*07ae*/ 	.short	(.L_47 - .L_46)
.L_46:
        /*07b0*/ 	.word	0x00000008
.L_47:


//--------------------- .nv.compat                --------------------------
	.section	.nv.compat,"",@"SHT_CUDA_COMPAT_INFO"
	.align	4
        /*0000*/ 	.byte	0x02, 0x02, 0x01, 0x00, 0x02, 0x05, 0x05, 0x00, 0x02, 0x03, 0x00, 0x00, 0x02, 0x06, 0x01, 0x00


//--------------------- .nv.callgraph             --------------------------
	.section	.nv.callgraph,"",@"SHT_CUDA_CALLGRAPH"
	.align	4
	.sectionentsize	8
	.align		4
        /*0000*/ 	.word	0x00000000
	.align		4
        /*0004*/ 	.word	0xffffffff
	.align		4
        /*0008*/ 	.word	0x00000000
	.align		4
        /*000c*/ 	.word	0xfffffffe
	.align		4
        /*0010*/ 	.word	0x00000000
	.align		4
        /*0014*/ 	.word	0xfffffffd
	.align		4
        /*0018*/ 	.word	0x00000000
	.align		4
        /*001c*/ 	.word	0xfffffffc


//--------------------- .text.matmul_kernel       --------------------------
	.section	.text.matmul_kernel,"ax",@progbits
	.align	128
        .global         matmul_kernel
        .type           matmul_kernel,@function
        .size           matmul_kernel,(.L_x_4 - matmul_kernel)
        .other          matmul_kernel,@"STO_CUDA_ENTRY STV_DEFAULT"
matmul_kernel:
.text.matmul_kernel:
[----:B------:R-:W0:Y:S08]  /*0000*/  LDC R1, c[0x0][0x37c] ;  /* 0x0000df00ff017b82 */ /* 0x000e300000000800 */
[----:B------:R-:W1:Y:S08]  /*0010*/  LDC.64 R46, c[0x0][0x398] ;  /* 0x0000e600ff2e7b82 */ /* 0x000e700000000a00 */
[----:B------:R-:W2:Y:S02]  /*0020*/  S2UR UR5, SR_CgaSize ;  /* 0x00000000000579c3 */ /* 0x000ea40000008a00 */
[----:B--2---:R-:W-:-:S12]  /*0030*/  UIMAD UR5, UR5, -0xa0, URZ ;  /* 0xffffff60050578a4 */ /* 0x004fd8000f8e02ff */
[----:B------:R-:W2:Y:S01]  /*0040*/  LDCU UR5, c[0x0][UR5+0x2b0] ;  /* 0x00005600050577ac */ /* 0x000ea20008000800 */
[----:B------:R-:W3:Y:S01]  /*0050*/  S2R R24, SR_TID.X ;  /* 0x0000000000187919 */ /* 0x000ee20000002100 */
[----:B0-----:R-:W-:Y:S01]  /*0060*/  VIADD R1, R1, 0xfffffef0 ;  /* 0xfffffef001017836 */ /* 0x001fe20000000000 */
[----:B------:R-:W0:Y:S01]  /*0070*/  LDCU.64 UR10, c[0x0][0x358] ;  /* 0x00006b00ff0a77ac */ /* 0x000e220008000a00 */
[----:B------:R-:W4:Y:S01]  /*0080*/  S2UR UR4, SR_CTAID.X ;  /* 0x00000000000479c3 */ /* 0x000f220000002500 */
[----:B-1----:R-:W-:-:S05]  /*0090*/  VIADD R0, R47, 0x7f ;  /* 0x0000007f2f007836 */ /* 0x002fca0000000000 */
[----:B------:R-:W-:Y:S02]  /*00a0*/  SHF.R.S32.HI R3, RZ, 0x1f, R0 ;  /* 0x0000001fff037819 */ /* 0x000fe40000011400 */
[----:B----4-:R-:W-:Y:S01]  /*00b0*/  I2FP.F32.U32 R5, UR4 ;  /* 0x0000000400057c45 */ /* 0x010fe20008201000 */
[----:B------:R-:W1:Y:S01]  /*00c0*/  LDCU UR4, c[0x0][0x3a0] ;  /* 0x00007400ff0477ac */ /* 0x000e620008000800 */
[----:B------:R-:W-:-:S03]  /*00d0*/  LEA.HI R3, R3, R0, RZ, 0x7 ;  /* 0x0000000003037211 */ /* 0x000fc600078f38ff */
[----:B--2---:R-:W-:Y:S01]  /*00e0*/  FMUL R5, R5, UR5 ;  /* 0x0000000505057c20 */ /* 0x004fe20008400000 */
[----:B------:R-:W-:Y:S01]  /*00f0*/  SHF.R.S32.HI R3, RZ, 0x7, R3 ;  /* 0x00000007ff037819 */ /* 0x000fe20000011403 */
[----:B------:R-:W2:Y:S04]  /*0100*/  LDCU UR5, c[0x0][0x3a0] ;  /* 0x00007400ff0577ac */ /* 0x000ea80008000800 */
[----:B------:R-:W-:Y:S01]  /*0110*/  IMAD.SHL.U32 R4, R3, 0x8, RZ ;  /* 0x0000000803047824 */ /* 0x000fe200078e00ff */
[----:B------:R-:W-:Y:S04]  /*0120*/  F2I.U32.TRUNC.NTZ R5, R5 ;  /* 0x0000000500057305 */ /* 0x000fe8000020f000 */
[----:B------:R-:W-:Y:S01]  /*0130*/  IABS R7, R4 ;  /* 0x0000000400077213 */ /* 0x000fe20000000000 */
[----:B-1----:R-:W-:-:S03]  /*0140*/  UIADD3 UR4, UPT, UPT, UR4, 0x3f, URZ ;  /* 0x0000003f04047890 */ /* 0x002fc6000fffe0ff */
[----:B------:R-:W1:Y:S01]  /*0150*/  I2F.RP R0, R7 ;  /* 0x0000000700007306 */ /* 0x000e620000209400 */
[----:B------:R-:W-:Y:S01]  /*0160*/  UISETP.GT.AND UP0, UPT, UR4, 0x3f, UPT ;  /* 0x0000003f0400788c */ /* 0x000fe2000bf04270 */
[----:B--2---:R-:W-:-:S06]  /*0170*/  IMAD.U32 R10, RZ, RZ, UR5 ;  /* 0x00000005ff0a7e24 */ /* 0x004fcc000f8e00ff */
[----:B-1----:R-:W1:Y:S02]  /*0180*/  MUFU.RCP R0, R0 ;  /* 0x0000000000007308 */ /* 0x002e640000001000 */
[----:B-1----:R-:W-:Y:S01]  /*0190*/  VIADD R2, R0, 0xffffffe ;  /* 0x0ffffffe00027836 */ /* 0x002fe20000000000 */
[----:B------:R-:W-:-:S05]  /*01a0*/  IABS R0, R5 ;  /* 0x0000000500007213 */ /* 0x000fca0000000000 */
[----:B------:R1:W2:Y:S02]  /*01b0*/  F2I.FTZ.U32.TRUNC.NTZ R3, R2 ;  /* 0x0000000200037305 */ /* 0x0002a4000021f000 */
[----:B-1----:R-:W-:Y:S02]  /*01c0*/  IMAD.MOV.U32 R2, RZ, RZ, RZ ;  /* 0x000000ffff027224 */ /* 0x002fe400078e00ff */
[----:B--2---:R-:W-:-:S04]  /*01d0*/  IMAD.MOV R6, RZ, RZ, -R3 ;  /* 0x000000ffff067224 */ /* 0x004fc800078e0a03 */
[----:B------:R-:W-:Y:S01]  /*01e0*/  IMAD R9, R6, R7, RZ ;  /* 0x0000000706097224 */ /* 0x000fe200078e02ff */
[----:B------:R-:W-:-:S03]  /*01f0*/  IABS R6, R4 ;  /* 0x0000000400067213 */ /* 0x000fc60000000000 */
[----:B------:R-:W-:-:S04]  /*0200*/  IMAD.HI.U32 R3, R3, R9, R2 ;  /* 0x0000000903037227 */ /* 0x000fc800078e0002 */
[----:B------:R-:W-:Y:S02]  /*0210*/  IMAD.MOV R2, RZ, RZ, -R6 ;  /* 0x000000ffff027224 */ /* 0x000fe400078e0a06 */
[----:B------:R-:W-:-:S04]  /*0220*/  IMAD.HI.U32 R3, R3, R0, RZ ;  /* 0x0000000003037227 */ /* 0x000fc800078e00ff */
[----:B------:R-:W-:-:S05]  /*0230*/  IMAD R0, R3, R2, R0 ;  /* 0x0000000203007224 */ /* 0x000fca00078e0200 */
[----:B------:R-:W-:-:S13]  /*0240*/  ISETP.GT.U32.AND P1, PT, R7, R0, PT ;  /* 0x000000000700720c */ /* 0x000fda0003f24070 */
[----:B------:R-:W-:Y:S02]  /*0250*/  @!P1 IMAD.IADD R0, R0, 0x1, -R7 ;  /* 0x0000000100009824 */ /* 0x000fe400078e0a07 */
[----:B------:R-:W-:Y:S01]  /*0260*/  @!P1 VIADD R3, R3, 0x1 ;  /* 0x0000000103039836 */ /* 0x000fe20000000000 */
[----:B------:R-:W-:Y:S02]  /*0270*/  ISETP.NE.AND P1, PT, R4, RZ, PT ;  /* 0x000000ff0400720c */ /* 0x000fe40003f25270 */
[----:B------:R-:W-:Y:S02]  /*0280*/  ISETP.GE.U32.AND P0, PT, R0, R7, PT ;  /* 0x000000070000720c */ /* 0x000fe40003f06070 */
[----:B------:R-:W-:-:S04]  /*0290*/  LOP3.LUT R0, R5, R4, RZ, 0x3c, !PT ;  /* 0x0000000405007212 */ /* 0x000fc800078e3cff */
[----:B------:R-:W-:Y:S01]  /*02a0*/  ISETP.GE.AND P2, PT, R0, RZ, PT ;  /* 0x000000ff0000720c */ /* 0x000fe20003f46270 */
[----:B------:R-:W-:-:S06]  /*02b0*/  VIADD R0, R46, 0x7f ;  /* 0x0000007f2e007836 */ /* 0x000fcc0000000000 */
[----:B------:R-:W-:-:S04]  /*02c0*/  @P0 VIADD R3, R3, 0x1 ;  /* 0x0000000103030836 */ /* 0x000fc80000000000 */
[----:B------:R-:W-:Y:S01]  /*02d0*/  IMAD.MOV.U32 R2, RZ, RZ, R3 ;  /* 0x000000ffff027224 */ /* 0x000fe200078e0003 */
[----:B------:R-:W-:-:S03]  /*02e0*/  SHF.R.S32.HI R3, RZ, 0x1f, R0 ;  /* 0x0000001fff037819 */ /* 0x000fc60000011400 */
[----:B------:R-:W-:Y:S01]  /*02f0*/  @!P2 IMAD.MOV R2, RZ, RZ, -R2 ;  /* 0x000000ffff02a224 */ /* 0x000fe200078e0a02 */
[----:B------:R-:W-:Y:S02]  /*0300*/  @!P1 LOP3.LUT R2, RZ, R4, RZ, 0x33, !PT ;  /* 0x00000004ff029212 */ /* 0x000fe400078e33ff */
[----:B------:R-:W-:-:S03]  /*0310*/  LEA.HI R3, R3, R0, RZ, 0x7 ;  /* 0x0000000003037211 */ /* 0x000fc600078f38ff */
[----:B------:R-:W-:Y:S02]  /*0320*/  IMAD.SHL.U32 R8, R2, 0x8, RZ ;  /* 0x0000000802087824 */ /* 0x000fe400078e00ff */
[----:B------:R-:W-:-:S03]  /*0330*/  IMAD.MOV R2, RZ, RZ, -R2 ;  /* 0x000000ffff027224 */ /* 0x000fc600078e0a02 */
[----:B------:R-:W-:Y:S01]  /*0340*/  LEA.HI.SX32 R3, R3, -R8, 0x19 ;  /* 0x8000000803037211 */ /* 0x000fe200078fcaff */
[----:B------:R-:W-:-:S03]  /*0350*/  IMAD R4, R4, R2, R5 ;  /* 0x0000000204047224 */ /* 0x000fc600078e0205 */
[----:B------:R-:W-:Y:S02]  /*0360*/  VIMNMX R11, PT, PT, R3, 0x8, PT ;  /* 0x00000008030b7848 */ /* 0x000fe40003fe0100 */
[----:B------:R-:W-:Y:S02]  /*0370*/  IABS R9, R4 ;  /* 0x0000000400097213 */ /* 0x000fe40000000000 */
[----:B------:R-:W-:-:S04]  /*0380*/  IABS R7, R11 ;  /* 0x0000000b00077213 */ /* 0x000fc80000000000 */
[----:B------:R-:W1:Y:S08]  /*0390*/  I2F.RP R0, R7 ;  /* 0x0000000700007306 */ /* 0x000e700000209400 */
[----:B-1----:R-:W1:Y:S02]  /*03a0*/  MUFU.RCP R0, R0 ;  /* 0x0000000000007308 */ /* 0x002e640000001000 */
[----:B-1----:R-:W-:-:S06]  /*03b0*/  VIADD R3, R0, 0xffffffe ;  /* 0x0ffffffe00037836 */ /* 0x002fcc0000000000 */
[----:B------:R-:W1:Y:S02]  /*03c0*/  F2I.FTZ.U32.TRUNC.NTZ R3, R3 ;  /* 0x0000000300037305 */ /* 0x000e64000021f000 */
[----:B-1----:R-:W-:-:S04]  /*03d0*/  IMAD.MOV R6, RZ, RZ, -R3 ;  /* 0x000000ffff067224 */ /* 0x002fc800078e0a03 */
[----:B------:R-:W-:Y:S01]  /*03e0*/  IMAD.MOV.U32 R2, RZ, RZ, R6 ;  /* 0x000000ffff027224 */ /* 0x000fe200078e0006 */
[----:B------:R-:W-:-:S03]  /*03f0*/  IABS R6, R11 ;  /* 0x0000000b00067213 */ /* 0x000fc60000000000 */
[----:B------:R-:W-:Y:S02]  /*0400*/  IMAD R5, R2, R7, RZ ;  /* 0x0000000702057224 */ /* 0x000fe400078e02ff */
[----:B------:R-:W-:Y:S02]  /*0410*/  IMAD.MOV.U32 R2, RZ, RZ, RZ ;  /* 0x000000ffff027224 */ /* 0x000fe400078e00ff */
[----:B------:R-:W-:Y:S02]  /*0420*/  IMAD.MOV R0, RZ, RZ, -R6 ;  /* 0x000000ffff007224 */ /* 0x000fe400078e0a06 */
[----:B------:R-:W-:Y:S01]  /*0430*/  IMAD.HI.U32 R2, R3, R5, R2 ;  /* 0x0000000503027227 */ /* 0x000fe200078e0002 */
[----:B------:R-:W1:Y:S05]  /*0440*/  S2R R6, SR_CgaCtaId ;  /* 0x0000000000067919 */ /* 0x000e6a0000008800 */
[----:B------:R-:W-:-:S04]  /*0450*/  IMAD.HI.U32 R2, R2, R9, RZ ;  /* 0x0000000902027227 */ /* 0x000fc800078e00ff */
[----:B------:R-:W-:Y:S01]  /*0460*/  IMAD R0, R2, R0, R9 ;  /* 0x0000000002007224 */ /* 0x000fe200078e0209 */
[----:B---3--:R-:W-:-:S04]  /*0470*/  LOP3.LUT R9, R24, 0x3f, RZ, 0xc0, !PT ;  /* 0x0000003f18097812 */ /* 0x008fc800078ec0ff */
[----:B------:R-:W-:-:S13]  /*0480*/  ISETP.GT.U32.AND P1, PT, R7, R0, PT ;  /* 0x000000000700720c */ /* 0x000fda0003f24070 */
[-C--:B------:R-:W-:Y:S01]  /*0490*/  @!P1 IADD3 R0, PT, PT, R0, -R7.reuse, RZ ;  /* 0x8000000700009210 */ /* 0x080fe20007ffe0ff */
[----:B------:R-:W-:Y:S01]  /*04a0*/  @!P1 VIADD R2, R2, 0x1 ;  /* 0x0000000102029836 */ /* 0x000fe20000000000 */
[----:B------:R-:W-:Y:S02]  /*04b0*/  ISETP.NE.AND P1, PT, R11, RZ, PT ;  /* 0x000000ff0b00720c */ /* 0x000fe40003f25270 */
[----:B------:R-:W-:Y:S02]  /*04c0*/  ISETP.GE.U32.AND P0, PT, R0, R7, PT ;  /* 0x000000070000720c */ /* 0x000fe40003f06070 */
[----:B------:R-:W-:-:S04]  /*04d0*/  LOP3.LUT R0, R4, R11, RZ, 0x3c, !PT ;  /* 0x0000000b04007212 */ /* 0x000fc800078e3cff */
[----:B------:R-:W-:-:S07]  /*04e0*/  ISETP.GE.AND P2, PT, R0, RZ, PT ;  /* 0x000000ff0000720c */ /* 0x000fce0003f46270 */
[----:B------:R-:W-:-:S06]  /*04f0*/  @P0 VIADD R2, R2, 0x1 ;  /* 0x0000000102020836 */ /* 0x000fcc0000000000 */
[----:B------:R-:W-:Y:S01]  /*0500*/  @!P2 IMAD.MOV R2, RZ, RZ, -R2 ;  /* 0x000000ffff02a224 */ /* 0x000fe200078e0a02 */
[----:B------:R-:W-:-:S05]  /*0510*/  @!P1 LOP3.LUT R2, RZ, R11, RZ, 0x33, !PT ;  /* 0x0000000bff029212 */ /* 0x000fca00078e33ff */
[----:B------:R-:W-:-:S04]  /*0520*/  IMAD.MOV R0, RZ, RZ, -R2 ;  /* 0x000000ffff007224 */ /* 0x000fc800078e0a02 */
[----:B------:R-:W-:Y:S02]  /*0530*/  IMAD R0, R11, R0, R4 ;  /* 0x000000000b007224 */ /* 0x000fe400078e0204 */
[C---:B-1----:R-:W-:Y:S02]  /*0540*/  IMAD.SHL.U32 R4, R6.reuse, 0x40, RZ ;  /* 0x0000004006047824 */ /* 0x042fe400078e00ff */
[----:B------:R-:W-:Y:S02]  /*0550*/  IMAD.SHL.U32 R6, R6, 0x20, RZ ;  /* 0x0000002006067824 */ /* 0x000fe400078e00ff */
[----:B------:R-:W-:Y:S01]  /*0560*/  IMAD.IADD R3, R8, 0x1, R0 ;  /* 0x0000000108037824 */ /* 0x000fe200078e0200 */
[----:B------:R-:W-:Y:S02]  /*0570*/  LOP3.LUT R5, R4, 0x40, RZ, 0xc0, !PT ;  /* 0x0000004004057812 */ /* 0x000fe400078ec0ff */
[----:B------:R-:W-:-:S03]  /*0580*/  LOP3.LUT R6, R6, 0x40, RZ, 0xc0, !PT ;  /* 0x0000004006067812 */ /* 0x000fc600078ec0ff */
[----:B------:R-:W-:Y:S02]  /*0590*/  IMAD R0, R2, 0x80, R5 ;  /* 0x0000008002007824 */ /* 0x000fe400078e0205 */
[----:B------:R-:W-:Y:S02]  /*05a0*/  IMAD R6, R3, 0x80, R6 ;  /* 0x0000008003067824 */ /* 0x000fe400078e0206 */
[C---:B------:R-:W-:Y:S01]  /*05b0*/  VIADD R56, R0.reuse, 0x1 ;  /* 0x0000000100387836 */ /* 0x040fe20000000000 */
[C---:B------:R-:W-:Y:S01]  /*05c0*/  IADD3 R74, PT, PT, R0.reuse, 0xa, RZ ;  /* 0x0000000a004a7810 */ /* 0x040fe20007ffe0ff */
[----:B------:R-:W-:Y:S01]  /*05d0*/  IMAD.IADD R67, R9, 0x1, R6 ;  /* 0x0000000109437824 */ /* 0x000fe200078e0206 */
[C---:B------:R-:W-:Y:S01]  /*05e0*/  IADD3 R57, PT, PT, R0.reuse, 0x1e, RZ ;  /* 0x0000001e00397810 */ /* 0x040fe20007ffe0ff */
[C---:B------:R-:W-:Y:S01]  /*05f0*/  VIADD R64, R0.reuse, 0x2 ;  /* 0x0000000200407836 */ /* 0x040fe20000000000 */
[C---:B------:R-:W-:Y:S01]  /*0600*/  IADD3 R26, PT, PT, R0.reuse, 0x32, RZ ;  /* 0x00000032001a7810 */ /* 0x040fe20007ffe0ff */
[C---:B------:R-:W-:Y:S01]  /*0610*/  VIADD R58, R0.reuse, 0x3 ;  /* 0x00000003003a7836 */ /* 0x040fe20000000000 */
[----:B------:R1:W-:Y:S01]  /*0620*/  STL [R1+0xc0], R67 ;  /* 0x0000c04301007387 */ /* 0x0003e20000100800 */
[----:B------:R-:W-:-:S02]  /*0630*/  VIADD R60, R0, 0x4 ;  /* 0x00000004003c7836 */ /* 0x000fc40000000000 */
[C---:B------:R-:W-:Y:S02]  /*0640*/  VIADD R66, R0.reuse, 0x5 ;  /* 0x0000000500427836 */ /* 0x040fe40000000000 */
[C---:B------:R-:W-:Y:S02]  /*0650*/  VIADD R62, R0.reuse, 0x6 ;  /* 0x00000006003e7836 */ /* 0x040fe40000000000 */
[C---:B------:R-:W-:Y:S02]  /*0660*/  VIADD R70, R0.reuse, 0x7 ;  /* 0x0000000700467836 */ /* 0x040fe40000000000 */
[C---:B------:R-:W-:Y:S02]  /*0670*/  VIADD R68, R0.reuse, 0x8 ;  /* 0x0000000800447836 */ /* 0x040fe40000000000 */
[C---:B------:R-:W-:Y:S02]  /*0680*/  VIADD R72, R0.reuse, 0x9 ;  /* 0x0000000900487836 */ /* 0x040fe40000000000 */
        /* <DEDUP_REMOVED lines=50> */
[----:B------:R-:W-:Y:S01]  /*09b0*/  VIADD R34, R0, 0x3f ;  /* 0x0000003f00227836 */ /* 0x000fe20000000000 */
[----:B01----:R-:W-:Y:S06]  /*09c0*/  BRA.U UP0, `(.L_x_0) ;  /* 0x00000001004c7547 */ /* 0x003fec000b800000 */
[----:B------:R-:W-:Y:S01]  /*09d0*/  IMAD.SHL.U32 R2, R24, 0x40, RZ ;  /* 0x0000004018027824 */ /* 0x000fe200078e00ff */
[----:B------:R-:W-:Y:S02]  /*09e0*/  CS2R R60, SRZ ;  /* 0x00000000003c7805 */ /* 0x000fe4000001ff00 */
[----:B------:R-:W-:Y:S02]  /*09f0*/  CS2R R62, SRZ ;  /* 0x00000000003e7805 */ /* 0x000fe4000001ff00 */
[----:B------:R-:W-:Y:S02]  /*0a00*/  CS2R R84, SRZ ;  /* 0x0000000000547805 */ /* 0x000fe4000001ff00 */
[----:B------:R-:W-:Y:S01]  /*0a10*/  CS2R R86, SRZ ;  /* 0x0000000000567805 */ /* 0x000fe2000001ff00 */
[----:B------:R0:W-:Y:S01]  /*0a20*/  STL [R1+0xc4], R2 ;  /* 0x0000c40201007387 */ /* 0x0001e20000100800 */
[----:B------:R-:W-:Y:S02]  /*0a30*/  CS2R R68, SRZ ;  /* 0x0000000000447805 */ /* 0x000fe4000001ff00 */
[----:B------:R-:W-:-:S02]  /*0a40*/  CS2R R70, SRZ ;  /* 0x0000000000467805 */ /* 0x000fc4000001ff00 */
[----:B------:R-:W-:Y:S02]  /*0a50*/  CS2R R96, SRZ ;  /* 0x0000000000607805 */ /* 0x000fe4000001ff00 */
[----:B------:R-:W-:Y:S02]  /*0a60*/  CS2R R98, SRZ ;  /* 0x0000000000627805 */ /* 0x000fe4000001ff00 */
[----:B------:R-:W-:Y:S02]  /*0a70*/  CS2R R72, SRZ ;  /* 0x0000000000487805 */ /* 0x000fe4000001ff00 */
[----:B------:R-:W-:Y:S02]  /*0a80*/  CS2R R74, SRZ ;  /* 0x00000000004a7805 */ /* 0x000fe4000001ff00 */
[----:B------:R-:W-:Y:S02]  /*0a90*/  CS2R R104, SRZ ;  /* 0x0000000000687805 */ /* 0x000fe4000001ff00 */
[----:B------:R-:W-:-:S02]  /*0aa0*/  CS2R R106, SRZ ;  /* 0x00000000006a7805 */ /* 0x000fc4000001ff00 */
[----:B------:R-:W-:Y:S02]  /*0ab0*/  CS2R R76, SRZ ;  /* 0x00000000004c7805 */ /* 0x000fe4000001ff00 */
[----:B------:R-:W-:Y:S02]  /*0ac0*/  CS2R R78, SRZ ;  /* 0x00000000004e7805 */ /* 0x000fe4000001ff00 */
[----:B------:R-:W-:Y:S02]  /*0ad0*/  CS2R R108, SRZ ;  /* 0x00000000006c7805 */ /* 0x000fe4000001ff00 */
[----:B------:R-:W-:Y:S01]  /*0ae0*/  CS2R R110, SRZ ;  /* 0x00000000006e7805 */ /* 0x000fe2000001ff00 */
[----:B0-----:R-:W-:Y:S06]  /*0af0*/  BRA `(.L_x_1) ;  /* 0x0000009400b07947 */ /* 0x001fec0003800000 */
.L_x_0:
[----:B------:R-:W-:Y:S01]  /*0b00*/  IABS R11, R46 ;  /* 0x0000002e000b7213 */ /* 0x000fe20000000000 */
[----:B------:R-:W0:Y:S01]  /*0b10*/  LDCU UR5, c[0x0][0x3a4] ;  /* 0x00007480ff0577ac */ /* 0x000e220008000800 */
[----:B------:R-:W-:Y:S02]  /*0b20*/  IABS R2, R47 ;  /* 0x0000002f00027213 */ /* 0x000fe40000000000 */
[----:B------:R-:W-:Y:S01]  /*0b30*/  CS2R R112, SRZ ;  /* 0x0000000000707805 */ /* 0x000fe2000001ff00 */
[----:B------:R-:W1:Y:S01]  /*0b40*/  I2F.RP R3, R11 ;  /* 0x0000000b00037306 */ /* 0x000e620000209400 */
[----:B------:R-:W-:Y:S01]  /*0b50*/  ISETP.GE.AND P4, PT, R67, RZ, PT ;  /* 0x000000ff4300720c */ /* 0x000fe20003f86270 */
[----:B------:R-:W2:Y:S01]  /*0b60*/  LDCU UR7, c[0x0][0x3b0] ;  /* 0x00007600ff0777ac */ /* 0x000ea20008000800 */
[----:B------:R-:W-:Y:S02]  /*0b70*/  ISETP.GE.AND P2, PT, R34, RZ, PT ;  /* 0x000000ff2200720c */ /* 0x000fe40003f46270 */
[----:B------:R-:W-:-:S02]  /*0b80*/  CS2R R114, SRZ ;  /* 0x0000000000727805 */ /* 0x000fc4000001ff00 */
[----:B------:R-:W-:Y:S01]  /*0b90*/  ISETP.GE.AND P6, PT, R22, RZ, PT ;  /* 0x000000ff1600720c */ /* 0x000fe20003fc6270 */
[----:B------:R-:W3:Y:S01]  /*0ba0*/  LDCU.64 UR8, c[0x0][0x380] ;  /* 0x00007000ff0877ac */ /* 0x000ee20008000a00 */
[----:B------:R-:W-:Y:S01]  /*0bb0*/  IABS R69, R76 ;  /* 0x0000004c00457213 */ /* 0x000fe20000000000 */
[----:B------:R-:W4:Y:S01]  /*0bc0*/  I2F.RP R8, R2 ;  /* 0x0000000200087306 */ /* 0x000f220000209400 */
[----:B------:R-:W-:Y:S01]  /*0bd0*/  IABS R85, R68 ;  /* 0x0000004400557213 */ /* 0x000fe20000000000 */
[----:B------:R-:W5:Y:S01]  /*0be0*/  LDCU UR6, c[0x0][0x3a8] ;  /* 0x00007500ff0677ac */ /* 0x000f620008000800 */
[----:B------:R-:W-:Y:S02]  /*0bf0*/  IABS R83, R72 ;  /* 0x0000004800537213 */ /* 0x000fe40000000000 */
[----:B------:R-:W-:Y:S02]  /*0c00*/  CS2R R120, SRZ ;  /* 0x0000000000787805 */ /* 0x000fe4000001ff00 */
[----:B------:R-:W-:-:S02]  /*0c10*/  IABS R87, R70 ;  /* 0x0000004600577213 */ /* 0x000fc40000000000 */
[----:B------:R-:W-:Y:S02]  /*0c20*/  CS2R R122, SRZ ;  /* 0x00000000007a7805 */ /* 0x000fe4000001ff00 */
[----:B------:R-:W-:Y:S01]  /*0c30*/  IABS R89, R62 ;  /* 0x0000003e00597213 */ /* 0x000fe20000000000 */
[----:B-1----:R-:W1:Y:S01]  /*0c40*/  MUFU.RCP R3, R3 ;  /* 0x0000000300037308 */ /* 0x002e620000001000 */
[----:B------:R-:W-:Y:S02]  /*0c50*/  IABS R91, R66 ;  /* 0x00000042005b7213 */ /* 0x000fe40000000000 */
[----:B------:R-:W-:Y:S02]  /*0c60*/  CS2R R124, SRZ ;  /* 0x00000000007c7805 */ /* 0x000fe4000001ff00 */
[----:B------:R-:W-:Y:S02]  /*0c70*/  IABS R93, R60 ;  /* 0x0000003c005d7213 */ /* 0x000fe40000000000 */
[----:B------:R-:W-:-:S02]  /*0c80*/  CS2R R126, SRZ ;  /* 0x00000000007e7805 */ /* 0x000fc4000001ff00 */
[----:B------:R-:W-:Y:S02]  /*0c90*/  IABS R97, R64 ;  /* 0x0000004000617213 */ /* 0x000fe40000000000 */
[----:B------:R-:W-:Y:S02]  /*0ca0*/  CS2R R100, SRZ ;  /* 0x0000000000647805 */ /* 0x000fe4000001ff00 */
[----:B------:R-:W-:Y:S01]  /*0cb0*/  IABS R95, R58 ;  /* 0x0000003a005f7213 */ /* 0x000fe20000000000 */
[----:B----4-:R-:W4:Y:S01]  /*0cc0*/  MUFU.RCP R8, R8 ;  /* 0x0000000800087308 */ /* 0x010f220000001000 */
[----:B------:R-:W-:Y:S02]  /*0cd0*/  IABS R99, R56 ;  /* 0x0000003800637213 */ /* 0x000fe40000000000 */
[----:B------:R-:W-:Y:S02]  /*0ce0*/  CS2R R102, SRZ ;  /* 0x0000000000667805 */ /* 0x000fe4000001ff00 */
[----:B------:R-:W-:-:S02]  /*0cf0*/  CS2R R104, SRZ ;  /* 0x0000000000687805 */ /* 0x000fc4000001ff00 */
[----:B------:R-:W-:Y:S02]  /*0d00*/  CS2R R106, SRZ ;  /* 0x00000000006a7805 */ /* 0x000fe4000001ff00 */
[----:B------:R-:W-:Y:S02]  /*0d10*/  CS2R R108, SRZ ;  /* 0x00000000006c7805 */ /* 0x000fe4000001ff00 */
[----:B------:R-:W-:Y:S01]  /*0d20*/  CS2R R110, SRZ ;  /* 0x00000000006e7805 */ /* 0x000fe2000001ff00 */
[----:B-----5:R-:W-:Y:S01]  /*0d30*/  UIMAD UR12, UR6, 0x3a, URZ ;  /* 0x0000003a060c78a4 */ /* 0x020fe2000f8e02ff */
[----:B-1----:R-:W-:Y:S01]  /*0d40*/  VIADD R4, R3, 0xffffffe ;  /* 0x0ffffffe03047836 */ /* 0x002fe20000000000 */
[----:B------:R-:W-:Y:S02]  /*0d50*/  UIMAD UR13, UR6, 0x39, URZ ;  /* 0x00000039060d78a4 */ /* 0x000fe4000f8e02ff */
[----:B------:R-:W-:Y:S01]  /*0d60*/  UIMAD UR14, UR6, 0x38, URZ ;  /* 0x00000038060e78a4 */ /* 0x000fe2000f8e02ff */
[----:B------:R1:W5:Y:S01]  /*0d70*/  F2I.FTZ.U32.TRUNC.NTZ R5, R4 ;  /* 0x0000000400057305 */ /* 0x000362000021f000 */
[----:B------:R-:W-:-:S02]  /*0d80*/  UIMAD UR15, UR6, 0x37, URZ ;  /* 0x00000037060f78a4 */ /* 0x000fc4000f8e02ff */
[----:B------:R-:W-:Y:S01]  /*0d90*/  UIMAD UR16, UR6, 0x36, URZ ;  /* 0x00000036061078a4 */ /* 0x000fe2000f8e02ff */
[----:B----4-:R-:W-:Y:S01]  /*0da0*/  VIADD R6, R8, 0xffffffe ;  /* 0x0ffffffe08067836 */ /* 0x010fe20000000000 */
[----:B------:R-:W-:Y:S01]  /*0db0*/  IABS R8, R22 ;  /* 0x0000001600087213 */ /* 0x000fe20000000000 */
[----:B------:R-:W-:Y:S01]  /*0dc0*/  UIMAD UR17, UR6, 0x35, URZ ;  /* 0x00000035061178a4 */ /* 0x000fe2000f8e02ff */
[----:B------:R-:W-:Y:S01]  /*0dd0*/  IABS R22, R25 ;  /* 0x0000001900167213 */ /* 0x000fe20000000000 */
[----:B------:R4:W0:Y:S01]  /*0de0*/  F2I.FTZ.U32.TRUNC.NTZ R7, R6 ;  /* 0x0000000600077305 */ /* 0x000822000021f000 */
[----:B-1----:R-:W-:Y:S01]  /*0df0*/  IMAD.MOV.U32 R4, RZ, RZ, RZ ;  /* 0x000000ffff047224 */ /* 0x002fe200078e00ff */
[----:B------:R-:W-:Y:S02]  /*0e00*/  UIMAD UR18, UR6, 0x34, URZ ;  /* 0x00000034061278a4 */ /* 0x000fe4000f8e02ff */
[----:B------:R-:W-:Y:S02]  /*0e10*/  UIMAD UR19, UR6, 0x33, URZ ;  /* 0x00000033061378a4 */ /* 0x000fe4000f8e02ff */
[----:B------:R-:W-:Y:S01]  /*0e20*/  UIMAD UR20, UR6, 0x32, URZ ;  /* 0x00000032061478a4 */ /* 0x000fe2000f8e02ff */
[--C-:B-----5:R-:W-:Y:S01]  /*0e30*/  IMAD.MOV R16, RZ, RZ, -R5.reuse ;  /* 0x000000ffff107224 */ /* 0x120fe200078e0a05 */
[----:B------:R-:W-:Y:S01]  /*0e40*/  UIMAD UR21, UR6, 0x31, URZ ;  /* 0x00000031061578a4 */ /* 0x000fe2000f8e02ff */
[----:B----4-:R-:W-:Y:S01]  /*0e50*/  IMAD.MOV.U32 R6, RZ, RZ, RZ ;  /* 0x000000ffff067224 */ /* 0x010fe200078e00ff */
[----:B------:R-:W-:Y:S01]  /*0e60*/  UIMAD UR22, UR6, 0x30, URZ ;  /* 0x00000030061678a4 */ /* 0x000fe2000f8e02ff */
[----:B------:R-:W-:Y:S01]  /*0e70*/  IMAD R15, R16, R11, RZ ;  /* 0x0000000b100f7224 */ /* 0x000fe200078e02ff */
[----:B------:R-:W-:Y:S01]  /*0e80*/  IABS R16, R67 ;  /* 0x0000004300107213 */ /* 0x000fe20000000000 */
[----:B------:R-:W-:Y:S01]  /*0e90*/  UIMAD UR23, UR6, 0x2f, URZ ;  /* 0x0000002f061778a4 */ /* 0x000fe2000f8e02ff */
[----:B------:R-:W-:Y:S01]  /*0ea0*/  IABS R67, R77 ;  /* 0x0000004d00437213 */ /* 0x000fe20000000000 */
[----:B------:R-:W-:Y:S01]  /*0eb0*/  IMAD.HI.U32 R5, R5, R15, R4 ;  /* 0x0000000f05057227 */ /* 0x000fe200078e0004 */
[----:B0-----:R-:W-:Y:S01]  /*0ec0*/  IADD3 R3, PT, PT, RZ, -R7, RZ ;  /* 0x80000007ff037210 */ /* 0x001fe20007ffe0ff */
[----:B------:R-:W-:Y:S01]  /*0ed0*/  UIMAD UR24, UR6, 0x2e, URZ ;  /* 0x0000002e061878a4 */ /* 0x000fe2000f8e02ff */
[----:B------:R-:W-:Y:S01]  /*0ee0*/  IABS R15, R19 ;  /* 0x00000013000f7213 */ /* 0x000fe20000000000 */
[----:B------:R-:W-:-:S02]  /*0ef0*/  UIMAD UR25, UR6, 0x2d, URZ ;  /* 0x0000002d061978a4 */ /* 0x000fc4000f8e02ff */
[----:B------:R-:W-:Y:S01]  /*0f00*/  IMAD.HI.U32 R5, R5, R16, RZ ;  /* 0x0000001005057227 */ /* 0x000fe200078e00ff */
[----:B------:R-:W-:Y:S02]  /*0f10*/  UIMAD UR26, UR6, 0x2c, URZ ;  /* 0x0000002c061a78a4 */ /* 0x000fe4000f8e02ff */
[----:B------:R-:W-:Y:S01]  /*0f20*/  UIMAD UR27, UR6, 0x2b, URZ ;  /* 0x0000002b061b78a4 */ /* 0x000fe2000f8e02ff */
[----:B------:R-:W-:Y:S01]  /*0f30*/  IMAD.MOV R5, RZ, RZ, -R5 ;  /* 0x000000ffff057224 */ /* 0x000fe200078e0a05 */
[----:B------:R-:W-:Y:S01]  /*0f40*/  UIMAD UR28, UR6, 0x2a, URZ ;  /* 0x0000002a061c78a4 */ /* 0x000fe2000f8e02ff */
[----:B------:R-:W-:Y:S01]  /*0f50*/  IMAD R3, R3, R2, RZ ;  /* 0x0000000203037224 */ /* 0x000fe200078e02ff */
[----:B------:R-:W-:Y:S01]  /*0f60*/  UIMAD UR29, UR6, 0x29, URZ ;  /* 0x00000029061d78a4 */ /* 0x000fe2000f8e02ff */
[----:B------:R-:W-:Y:S01]  /*0f70*/  IMAD R4, R11, R5, R16 ;  /* 0x000000050b047224 */ /* 0x000fe200078e0210 */
[----:B------:R-:W-:Y:S01]  /*0f80*/  IABS R5, R34 ;  /* 0x0000002200057213 */ /* 0x000fe20000000000 */
[----:B------:R-:W-:Y:S01]  /*0f90*/  IMAD.HI.U32 R3, R7, R3, R6 ;  /* 0x0000000307037227 */ /* 0x000fe200078e0006 */
[----:B------:R-:W-:Y:S01]  /*0fa0*/  IABS R16, R17 ;  /* 0x0000001100107213 */ /* 0x000fe20000000000 */
[----:B------:R-:W-:Y:S01]  /*0fb0*/  UIMAD UR30, UR6, 0x28, URZ ;  /* 0x00000028061e78a4 */ /* 0x000fe2000f8e02ff */
[----:B------:R-:W-:Y:S01]  /*0fc0*/  ISETP.GT.U32.AND P0, PT, R11, R4, PT ;  /* 0x000000040b00720c */ /* 0x000fe20003f04070 */
[----:B------:R-:W-:Y:S01]  /*0fd0*/  IMAD.MOV.U32 R7, RZ, RZ, R5 ;  /* 0x000000ffff077224 */ /* 0x000fe200078e0005 */
[----:B------:R-:W-:Y:S01]  /*0fe0*/  IABS R34, R40 ;  /* 0x0000002800227213 */ /* 0x000fe20000000000 */
[----:B------:R-:W-:Y:S01]  /*0ff0*/  IMAD.HI.U32 R6, R3, R8, RZ ;  /* 0x0000000803067227 */ /* 0x000fe200078e00ff */
[----:B------:R-:W-:-:S02]  /*1000*/  UIMAD UR31, UR6, 0x27, URZ ;  /* 0x00000027061f78a4 */ /* 0x000fc4000f8e02ff */
[----:B------:R-:W-:Y:S01]  /*1010*/  UIMAD UR32, UR6, 0x26, URZ ;  /* 0x00000026062078a4 */ /* 0x000fe2000f8e02ff */
[----:B------:R-:W-:Y:S01]  /*1020*/  IMAD.HI.U32 R5, R3, R7, RZ ;  /* 0x0000000703057227 */ /* 0x000fe200078e00ff */
[----:B------:R-:W-:Y:S02]  /*1030*/  UIMAD UR33, UR6, 0x25, URZ ;  /* 0x00000025062178a4 */ /* 0x000fe4000f8e02ff */
[----:B------:R-:W-:Y:S01]  /*1040*/  UIMAD UR34, UR6, 0x24, URZ ;  /* 0x00000024062278a4 */ /* 0x000fe2000f8e02ff */
[----:B------:R-:W-:Y:S01]  /*1050*/  IMAD.MOV R5, RZ, RZ, -R5 ;  /* 0x000000ffff057224 */ /* 0x000fe200078e0a05 */
[----:B------:R-:W-:Y:S01]  /*1060*/  UIMAD UR35, UR6, 0x23, URZ ;  /* 0x00000023062378a4 */ /* 0x000fe2000f8e02ff */
[----:B------:R-:W-:Y:S01]  /*1070*/  @!P0 IMAD.IADD R4, R4, 0x1, -R11 ;  /* 0x0000000104048824 */ /* 0x000fe200078e0a0b */
[----:B------:R-:W-:Y:S01]  /*1080*/  ISETP.GE.AND P0, PT, R19, RZ, PT ;  /* 0x000000ff1300720c */ /* 0x000fe20003f06270 */
[C---:B------:R-:W-:Y:S01]  /*1090*/  IMAD R5, R2.reuse, R5, R7 ;  /* 0x0000000502057224 */ /* 0x040fe200078e0207 */
[----:B------:R-:W-:Y:S01]  /*10a0*/  UIMAD UR36, UR6, 0x22, URZ ;  /* 0x00000022062478a4 */ /* 0x000fe2000f8e02ff */
[----:B------:R-:W-:Y:S01]  /*10b0*/  IMAD.MOV R7, RZ, RZ, -R6 ;  /* 0x000000ffff077224 */ /* 0x000fe200078e0a06 */
[----:B------:R-:W-:Y:S01]  /*10c0*/  ISETP.GT.U32.AND P3, PT, R11, R4, PT ;  /* 0x000000040b00720c */ /* 0x000fe20003f64070 */
[----:B------:R-:W-:Y:S01]  /*10d0*/  UIMAD UR37, UR6, 0x21, URZ ;  /* 0x00000021062578a4 */ /* 0x000fe2000f8e02ff */
[C---:B------:R-:W-:Y:S01]  /*10e0*/  ISETP.GT.U32.AND P1, PT, R2.reuse, R5, PT ;  /* 0x000000050200720c */ /* 0x040fe20003f24070 */
[C---:B------:R-:W-:Y:S01]  /*10f0*/  IMAD R6, R2.reuse, R7, R8 ;  /* 0x0000000702067224 */ /* 0x040fe200078e0208 */
[----:B------:R-:W-:Y:S01]  /*1100*/  USHF.L.U32 UR38, UR6, 0x5, URZ ;  /* 0x0000000506267899 */ /* 0x000fe200080006ff */
[----:B------:R-:W-:Y:S01]  /*1110*/  IMAD.MOV.U32 R8, RZ, RZ, R15 ;  /* 0x000000ffff087224 */ /* 0x000fe200078e000f */
[----:B------:R-:W-:Y:S01]  /*1120*/  IABS R15, R18 ;  /* 0x00000012000f7213 */ /* 0x000fe20000000000 */
[----:B------:R-:W-:Y:S01]  /*1130*/  UIMAD UR39, UR6, 0x1f, URZ ;  /* 0x0000001f062778a4 */ /* 0x000fe2000f8e02ff */
[----:B------:R-:W-:Y:S01]  /*1140*/  ISETP.GT.U32.AND P5, PT, R2, R6, PT ;  /* 0x000000060200720c */ /* 0x000fe20003fa4070 */
[----:B------:R-:W-:Y:S01]  /*1150*/  IMAD.HI.U32 R7, R3, R8, RZ ;  /* 0x0000000803077227 */ /* 0x000fe200078e00ff */
[----:B------:R-:W-:-:S02]  /*1160*/  UIMAD UR40, UR6, 0x1e, URZ ;  /* 0x0000001e062878a4 */ /* 0x000fc4000f8e02ff */
[----:B------:R-:W-:Y:S01]  /*1170*/  UIMAD UR41, UR6, 0x1d, URZ ;  /* 0x0000001d062978a4 */ /* 0x000fe2000f8e02ff */
[----:B------:R-:W-:Y:S01]  /*1180*/  @!P3 IMAD.IADD R4, R4, 0x1, -R11 ;  /* 0x000000010404b824 */ /* 0x000fe200078e0a0b */
[----:B------:R-:W-:Y:S01]  /*1190*/  ISETP.NE.AND P3, PT, R46, RZ, PT ;  /* 0x000000ff2e00720c */ /* 0x000fe20003f65270 */
[----:B------:R-:W-:Y:S01]  /*11a0*/  @!P1 IMAD.IADD R5, R5, 0x1, -R2 ;  /* 0x0000000105059824 */ /* 0x000fe200078e0a02 */
[----:B------:R-:W-:Y:S01]  /*11b0*/  UIMAD UR42, UR6, 0x1c, URZ ;  /* 0x0000001c062a78a4 */ /* 0x000fe2000f8e02ff */
[----:B------:R-:W-:Y:S01]  /*11c0*/  IMAD.MOV R7, RZ, RZ, -R7 ;  /* 0x000000ffff077224 */ /* 0x000fe200078e0a07 */
[----:B------:R-:W-:Y:S01]  /*11d0*/  UIMAD UR43, UR6, 0x1b, URZ ;  /* 0x0000001b062b78a4 */ /* 0x000fe2000f8e02ff */
[C---:B------:R-:W-:Y:S01]  /*11e0*/  IMAD.HI.U32 R11, R3.reuse, R16, RZ ;  /* 0x00000010030b7227 */ /* 0x040fe200078e00ff */
[C---:B------:R-:W-:Y:S01]  /*11f0*/  ISETP.GT.U32.AND P1, PT, R2.reuse, R5, PT ;  /* 0x000000050200720c */ /* 0x040fe20003f24070 */
[----:B------:R-:W-:Y:S02]  /*1200*/  UIMAD UR44, UR6, 0x1a, URZ ;  /* 0x0000001a062c78a4 */ /* 0x000fe4000f8e02ff */
[----:B------:R-:W-:Y:S01]  /*1210*/  IMAD R7, R2, R7, R8 ;  /* 0x0000000702077224 */ /* 0x000fe200078e0208 */
[----:B------:R-:W-:Y:S01]  /*1220*/  UIMAD UR45, UR6, 0x19, URZ ;  /* 0x00000019062d78a4 */ /* 0x000fe2000f8e02ff */
[----:B------:R-:W-:Y:S01]  /*1230*/  @!P4 IMAD.MOV R4, RZ, RZ, -R4 ;  /* 0x000000ffff04c224 */ /* 0x000fe200078e0a04 */
[----:B------:R-:W-:Y:S01]  /*1240*/  ISETP.GE.AND P4, PT, R18, RZ, PT ;  /* 0x000000ff1200720c */ /* 0x000fe20003f86270 */
[----:B------:R-:W-:Y:S01]  /*1250*/  IMAD.MOV R11, RZ, RZ, -R11 ;  /* 0x000000ffff0b7224 */ /* 0x000fe200078e0a0b */
[----:B------:R-:W-:Y:S01]  /*1260*/  @!P3 LOP3.LUT R4, RZ, R46, RZ, 0x33, !PT ;  /* 0x0000002eff04b212 */ /* 0x000fe200078e33ff */
[----:B------:R-:W-:Y:S01]  /*1270*/  IMAD.HI.U32 R8, R3, R15, RZ ;  /* 0x0000000f03087227 */ /* 0x000fe200078e00ff */
[C---:B------:R-:W-:Y:S01]  /*1280*/  ISETP.GT.U32.AND P3, PT, R2.reuse, R7, PT ;  /* 0x000000070200720c */ /* 0x040fe20003f64070 */
[----:B------:R-:W-:Y:S01]  /*1290*/  UIMAD UR46, UR6, 0x18, URZ ;  /* 0x00000018062e78a4 */ /* 0x000fe2000f8e02ff */
[----:B------:R-:W-:Y:S01]  /*12a0*/  IABS R18, R29 ;  /* 0x0000001d00127213 */ /* 0x000fe20000000000 */
[----:B------:R-:W-:Y:S01]  /*12b0*/  @!P1 IMAD.IADD R5, R5, 0x1, -R2 ;  /* 0x0000000105059824 */ /* 0x000fe200078e0a02 */
[----:B------:R-:W-:Y:S01]  /*12c0*/  ISETP.GE.AND P1, PT, R17, RZ, PT ;  /* 0x000000ff1100720c */ /* 0x000fe20003f26270 */
[----:B------:R-:W-:Y:S01]  /*12d0*/  IMAD R11, R2, R11, R16 ;  /* 0x0000000b020b7224 */ /* 0x000fe200078e0210 */
[----:B------:R-:W-:Y:S01]  /*12e0*/  IABS R17, R20 ;  /* 0x0000001400117213 */ /* 0x000fe20000000000 */
[----:B------:R-:W-:Y:S01]  /*12f0*/  IMAD.MOV R8, RZ, RZ, -R8 ;  /* 0x000000ffff087224 */ /* 0x000fe200078e0a08 */
[----:B------:R-:W-:Y:S01]  /*1300*/  IABS R46, R50 ;  /* 0x00000032002e7213 */ /* 0x000fe20000000000 */
[----:B------:R-:W-:Y:S01]  /*1310*/  @!P5 IMAD.IADD R6, R6, 0x1, -R2 ;  /* 0x000000010606d824 */ /* 0x000fe200078e0a02 */
[----:B------:R-:W-:Y:S01]  /*1320*/  UIMAD UR47, UR6, 0x17, URZ ;  /* 0x00000017062f78a4 */ /* 0x000fe2000f8e02ff */
[----:B------:R-:W-:Y:S01]  /*1330*/  @!P2 IMAD.MOV R5, RZ, RZ, -R5 ;  /* 0x000000ffff05a224 */ /* 0x000fe200078e0a05 */
[C---:B------:R-:W-:Y:S01]  /*1340*/  ISETP.GT.U32.AND P2, PT, R2.reuse, R11, PT ;  /* 0x0000000b0200720c */ /* 0x040fe20003f44070 */
[C---:B------:R-:W-:Y:S01]  /*1350*/  IMAD R8, R2.reuse, R8, R15 ;  /* 0x0000000802087224 */ /* 0x040fe200078e020f */
[----:B------:R-:W-:Y:S01]  /*1360*/  ISETP.GT.U32.AND P5, PT, R2, R6, PT ;  /* 0x000000060200720c */ /* 0x000fe20003fa4070 */
[----:B------:R-:W-:Y:S01]  /*1370*/  IMAD.HI.U32 R15, R3, R17, RZ ;  /* 0x00000011030f7227 */ /* 0x000fe200078e00ff */
[----:B------:R-:W-:-:S02]  /*1380*/  UIMAD UR48, UR6, 0x16, URZ ;  /* 0x00000016063078a4 */ /* 0x000fc4000f8e02ff */
[----:B------:R-:W-:Y:S01]  /*1390*/  UIMAD UR49, UR6, 0x15, URZ ;  /* 0x00000015063178a4 */ /* 0x000fe2000f8e02ff */
[--C-:B------:R-:W-:Y:S01]  /*13a0*/  @!P3 IMAD.IADD R7, R7, 0x1, -R2.reuse ;  /* 0x000000010707b824 */ /* 0x100fe200078e0a02 */
[----:B------:R-:W-:Y:S01]  /*13b0*/  UIMAD UR50, UR6, 0x14, URZ ;  /* 0x00000014063278a4 */ /* 0x000fe2000f8e02ff */
[----:B------:R-:W-:Y:S01]  /*13c0*/  IMAD.HI.U32 R16, R3, R18, RZ ;  /* 0x0000001203107227 */ /* 0x000fe200078e00ff */
[----:B------:R-:W-:Y:S02]  /*13d0*/  UIMAD UR51, UR6, 0x13, URZ ;  /* 0x00000013063378a4 */ /* 0x000fe4000f8e02ff */
[----:B------:R-:W-:Y:S01]  /*13e0*/  ISETP.GT.U32.AND P3, PT, R2, R7, PT ;  /* 0x000000070200720c */ /* 0x000fe20003f64070 */
[----:B------:R-:W-:Y:S01]  /*13f0*/  IMAD.MOV R15, RZ, RZ, -R15 ;  /* 0x000000ffff0f7224 */ /* 0x000fe200078e0a0f */
[----:B------:R-:W-:Y:S01]  /*1400*/  IADD3 R19, PT, PT, -R16, RZ, RZ ;  /* 0x000000ff10137210 */ /* 0x000fe20007ffe1ff */
[----:B------:R-:W-:Y:S01]  /*1410*/  @!P2 IMAD.IADD R11, R11, 0x1, -R2 ;  /* 0x000000010b0ba824 */ /* 0x000fe200078e0a02 */
[----:B------:R-:W-:Y:S01]  /*1420*/  UIMAD UR52, UR6, 0x12, URZ ;  /* 0x00000012063478a4 */ /* 0x000fe2000f8e02ff */
[C---:B------:R-:W-:Y:S01]  /*1430*/  IMAD R15, R2.reuse, R15, R17 ;  /* 0x0000000f020f7224 */ /* 0x040fe200078e0211 */
[----:B------:R-:W-:Y:S01]  /*1440*/  IABS R17, R28 ;  /* 0x0000001c00117213 */ /* 0x000fe20000000000 */
[C---:B------:R-:W-:Y:S01]  /*1450*/  IMAD R16, R2.reuse, R19, R18 ;  /* 0x0000001302107224 */ /* 0x040fe200078e0212 */
[----:B------:R-:W-:Y:S01]  /*1460*/  ISETP.GT.U32.AND P2, PT, R2, R11, PT ;  /* 0x0000000b0200720c */ /* 0x000fe20003f44070 */
[--C-:B------:R-:W-:Y:S01]  /*1470*/  @!P5 IMAD.IADD R6, R6, 0x1, -R2.reuse ;  /* 0x000000010606d824 */ /* 0x100fe200078e0a02 */
[C---:B------:R-:W-:Y:S01]  /*1480*/  ISETP.GT.U32.AND P5, PT, R2.reuse, R8, PT ;  /* 0x000000080200720c */ /* 0x040fe20003fa4070 */
[----:B------:R-:W-:Y:S01]  /*1490*/  IMAD.MOV.U32 R18, RZ, RZ, R17 ;  /* 0x000000ffff127224 */ /* 0x000fe200078e0011 */
[----:B------:R-:W-:Y:S01]  /*14a0*/  UIMAD UR53, UR6, 0x11, URZ ;  /* 0x00000011063578a4 */ /* 0x000fe2000f8e02ff */
[----:B------:R-:W-:Y:S01]  /*14b0*/  @!P3 IMAD.IADD R7, R7, 0x1, -R2 ;  /* 0x000000010707b824 */ /* 0x000fe200078e0a02 */
[----:B------:R-:W-:Y:S01]  /*14c0*/  ISETP.GT.U32.AND P3, PT, R2, R15, PT ;  /* 0x0000000f0200720c */ /* 0x000fe20003f64070 */
[----:B------:R-:W-:Y:S01]  /*14d0*/  IMAD.HI.U32 R17, R3, R18, RZ ;  /* 0x0000001203117227 */ /* 0x000fe200078e00ff */
[----:B------:R-:W-:-:S02]  /*14e0*/  USHF.L.U32 UR54, UR6, 0x4, URZ ;  /* 0x0000000406367899 */ /* 0x000fc400080006ff */
[----:B------:R-:W-:Y:S01]  /*14f0*/  UIMAD UR55, UR6, 0xf, URZ ;  /* 0x0000000f063778a4 */ /* 0x000fe2000f8e02ff */
[----:B------:R-:W-:Y:S01]  /*1500*/  IMAD.MOV R17, RZ, RZ, -R17 ;  /* 0x000000ffff117224 */ /* 0x000fe200078e0a11 */
[----:B------:R-:W-:Y:S01]  /*1510*/  UIMAD UR56, UR6, 0xe, URZ ;  /* 0x0000000e063878a4 */ /* 0x000fe2000f8e02ff */
[----:B------:R-:W-:Y:S01]  /*1520*/  @!P0 IMAD.MOV R7, RZ, RZ, -R7 ;  /* 0x000000ffff078224 */ /* 0x000fe200078e0a07 */
[C---:B------:R-:W-:Y:S01]  /*1530*/  ISETP.GT.U32.AND P0, PT, R2.reuse, R16, PT ;  /* 0x000000100200720c */ /* 0x040fe20003f04070 */
[----:B------:R-:W-:Y:S01]  /*1540*/  IMAD R17, R2, R17, R18 ;  /* 0x0000001102117224 */ /* 0x000fe200078e0212 */
[----:B------:R-:W-:Y:S01]  /*1550*/  UIMAD UR57, UR6, 0xd, URZ ;  /* 0x0000000d063978a4 */ /* 0x000fe2000f8e02ff */
[--C-:B------:R-:W-:Y:S01]  /*1560*/  @!P5 IMAD.IADD R8, R8, 0x1, -R2.reuse ;  /* 0x000000010808d824 */ /* 0x100fe200078e0a02 */
[----:B------:R-:W-:Y:S01]  /*1570*/  UIMAD UR58, UR6, 0xc, URZ ;  /* 0x0000000c063a78a4 */ /* 0x000fe2000f8e02ff */
[----:B------:R-:W-:Y:S01]  /*1580*/  @!P2 IMAD.IADD R11, R11, 0x1, -R2 ;  /* 0x000000010b0ba824 */ /* 0x000fe200078e0a02 */
[----:B------:R-:W-:Y:S01]  /*1590*/  ISETP.GT.U32.AND P2, PT, R2, R17, PT ;  /* 0x000000110200720c */ /* 0x000fe20003f44070 */
[----:B------:R-:W-:Y:S01]  /*15a0*/  @!P6 IMAD.MOV R6, RZ, RZ, -R6 ;  /* 0x000000ffff06e224 */ /* 0x000fe200078e0a06 */
[----:B------:R-:W-:Y:S01]  /*15b0*/  ISETP.GE.AND P6, PT, R20, RZ, PT ;  /* 0x000000ff1400720c */ /* 0x000fe20003fc6270 */
[----:B------:R-:W-:Y:S01]  /*15c0*/  @!P1 IMAD.MOV R11, RZ, RZ, -R11 ;  /* 0x000000ffff0b9224 */ /* 0x000fe200078e0a0b */
[----:B------:R-:W-:Y:S01]  /*15d0*/  ISETP.GT.U32.AND P5, PT, R2, R8, PT ;  /* 0x000000080200720c */ /* 0x000fe20003fa4070 */
[--C-:B------:R-:W-:Y:S01]  /*15e0*/  @!P3 IMAD.IADD R15, R15, 0x1, -R2.reuse ;  /* 0x000000010f0fb824 */ /* 0x100fe200078e0a02 */
[----:B------:R-:W-:Y:S01]  /*15f0*/  IABS R20, R21 ;  /* 0x0000001500147213 */ /* 0x000fe20000000000 */
[----:B------:R-:W-:Y:S01]  /*1600*/  @!P0 IMAD.IADD R16, R16, 0x1, -R2 ;  /* 0x0000000110108824 */ /* 0x000fe200078e0a02 */
[----:B------:R-:W-:Y:S01]  /*1610*/  ISETP.GE.AND P1, PT, R21, RZ, PT ;  /* 0x000000ff1500720c */ /* 0x000fe20003f26270 */
[C---:B------:R-:W-:Y:S01]  /*1620*/  IMAD.HI.U32 R19, R3.reuse, R22, RZ ;  /* 0x0000001603137227 */ /* 0x040fe200078e00ff */
[C---:B------:R-:W-:Y:S01]  /*1630*/  ISETP.GT.U32.AND P3, PT, R2.reuse, R15, PT ;  /* 0x0000000f0200720c */ /* 0x040fe20003f64070 */
[----:B------:R-:W-:Y:S01]  /*1640*/  UIMAD UR59, UR6, 0xb, URZ ;  /* 0x0000000b063b78a4 */ /* 0x000fe2000f8e02ff */
[----:B------:R-:W-:Y:S01]  /*1650*/  ISETP.GT.U32.AND P0, PT, R2, R16, PT ;  /* 0x000000100200720c */ /* 0x000fe20003f04070 */
[----:B------:R-:W-:Y:S01]  /*1660*/  IMAD.HI.U32 R18, R3, R20, RZ ;  /* 0x0000001403127227 */ /* 0x000fe200078e00ff */
[----:B------:R-:W-:-:S02]  /*1670*/  UIMAD UR60, UR6, 0xa, URZ ;  /* 0x0000000a063c78a4 */ /* 0x000fc4000f8e02ff */
[----:B------:R-:W-:Y:S01]  /*1680*/  UIMAD UR61, UR6, 0x9, URZ ;  /* 0x00000009063d78a4 */ /* 0x000fe2000f8e02ff */
[----:B------:R-:W-:Y:S01]  /*1690*/  IMAD.MOV R21, RZ, RZ, -R18 ;  /* 0x000000ffff157224 */ /* 0x000fe200078e0a12 */
[----:B------:R-:W-:Y:S01]  /*16a0*/  USHF.L.U32 UR62, UR6, 0x3, URZ ;  /* 0x00000003063e7899 */ /* 0x000fe200080006ff */
[--C-:B------:R-:W-:Y:S01]  /*16b0*/  @!P2 IMAD.IADD R17, R17, 0x1, -R2.reuse ;  /* 0x000000011111a824 */ /* 0x100fe200078e0a02 */
[----:B------:R-:W-:Y:S01]  /*16c0*/  UIMAD UR63, UR6, 0x7, URZ ;  /* 0x00000007063f78a4 */ /* 0x000fe2000f8e02ff */
[----:B------:R-:W-:Y:S01]  /*16d0*/  @!P5 IMAD.IADD R8, R8, 0x1, -R2 ;  /* 0x000000010808d824 */ /* 0x000fe200078e0a02 */
[----:B------:R-:W-:Y:S01]  /*16e0*/  ISETP.GE.AND P5, PT, R29, RZ, PT ;  /* 0x000000ff1d00720c */ /* 0x000fe20003fa6270 */
[C---:B------:R-:W-:Y:S01]  /*16f0*/  IMAD R18, R2.reuse, R21, R20 ;  /* 0x0000001502127224 */ /* 0x040fe200078e0214 */
[----:B------:R-:W-:Y:S01]  /*1700*/  IABS R21, R23 ;  /* 0x0000001700157213 */ /* 0x000fe20000000000 */
[----:B------:R-:W-:Y:S01]  /*1710*/  @!P4 IMAD.MOV R8, RZ, RZ, -R8 ;  /* 0x000000ffff08c224 */ /* 0x000fe200078e0a08 */
[----:B------:R-:W-:Y:S01]  /*1720*/  ISETP.GT.U32.AND P2, PT, R2, R17, PT ;  /* 0x000000110200720c */ /* 0x000fe20003f44070 */
[----:B------:R-:W-:Y:S01]  /*1730*/  IMAD.MOV R19, RZ, RZ, -R19 ;  /* 0x000000ffff137224 */ /* 0x000fe200078e0a13 */
[----:B------:R-:W-:Y:S01]  /*1740*/  ISETP.GE.AND P4, PT, R28, RZ, PT ;  /* 0x000000ff1c00720c */ /* 0x000fe20003f86270 */
[----:B------:R-:W-:Y:S01]  /*1750*/  IMAD.HI.U32 R20, R3, R21, RZ ;  /* 0x0000001503147227 */ /* 0x000fe200078e00ff */
[----:B------:R-:W-:Y:S01]  /*1760*/  IABS R28, R32 ;  /* 0x00000020001c7213 */ /* 0x000fe20000000000 */
[----:B------:R-:W-:Y:S01]  /*1770*/  UIMAD UR64, UR6, 0x6, URZ ;  /* 0x00000006064078a4 */ /* 0x000fe2000f8e02ff */
[----:B------:R-:W-:Y:S01]  /*1780*/  IABS R29, R31 ;  /* 0x0000001f001d7213 */ /* 0x000fe20000000000 */
[----:B------:R-:W-:Y:S01]  /*1790*/  @!P0 IMAD.IADD R16, R16, 0x1, -R2 ;  /* 0x0000000110108824 */ /* 0x000fe200078e0a02 */
[C---:B------:R-:W-:Y:S01]  /*17a0*/  ISETP.GT.U32.AND P0, PT, R2.reuse, R18, PT ;  /* 0x000000120200720c */ /* 0x040fe20003f04070 */
[----:B------:R-:W-:Y:S01]  /*17b0*/  IMAD R19, R2, R19, R22 ;  /* 0x0000001302137224 */ /* 0x000fe200078e0216 */
[----:B------:R-:W-:Y:S01]  /*17c0*/  UIMAD UR65, UR6, 0x5, URZ ;  /* 0x00000005064178a4 */ /* 0x000fe2000f8e02ff */
[----:B------:R-:W-:Y:S01]  /*17d0*/  IMAD.MOV R20, RZ, RZ, -R20 ;  /* 0x000000ffff147224 */ /* 0x000fe200078e0a14 */
[----:B------:R-:W-:Y:S01]  /*17e0*/  @!P5 IADD3 R16, PT, PT, -R16, RZ, RZ ;  /* 0x000000ff1010d210 */ /* 0x000fe20007ffe1ff */
[--C-:B------:R-:W-:Y:S01]  /*17f0*/  @!P2 IMAD.IADD R17, R17, 0x1, -R2.reuse ;  /* 0x000000011111a824 */ /* 0x100fe200078e0a02 */
[C---:B------:R-:W-:Y:S01]  /*1800*/  ISETP.GT.U32.AND P5, PT, R2.reuse, R19, PT ;  /* 0x000000130200720c */ /* 0x040fe20003fa4070 */
[C---:B------:R-:W-:Y:S01]  /*1810*/  IMAD R20, R2.reuse, R20, R21 ;  /* 0x0000001402147224 */ /* 0x040fe200078e0215 */
[----:B------:R-:W-:Y:S01]  /*1820*/  ISETP.GE.AND P2, PT, R27, RZ, PT ;  /* 0x000000ff1b00720c */ /* 0x000fe20003f46270 */
[----:B------:R-:W-:Y:S01]  /*1830*/  @!P4 IMAD.MOV R17, RZ, RZ, -R17 ;  /* 0x000000ffff11c224 */ /* 0x000fe200078e0a11 */
[----:B------:R-:W-:Y:S01]  /*1840*/  USHF.L.U32 UR66, UR6, 0x2, URZ ;  /* 0x0000000206427899 */ /* 0x000fe200080006ff */
[--C-:B------:R-:W-:Y:S01]  /*1850*/  @!P3 IMAD.IADD R15, R15, 0x1, -R2.reuse ;  /* 0x000000010f0fb824 */ /* 0x100fe200078e0a02 */
[----:B------:R-:W-:Y:S01]  /*1860*/  ISETP.GT.U32.AND P4, PT, R2, R20, PT ;  /* 0x000000140200720c */ /* 0x000fe20003f84070 */
[--C-:B------:R-:W-:Y:S01]  /*1870*/  @!P0 IMAD.IADD R18, R18, 0x1, -R2.reuse ;  /* 0x0000000112128824 */ /* 0x100fe200078e0a02 */
[----:B------:R-:W-:Y:S01]  /*1880*/  ISETP.GE.AND P3, PT, R25, RZ, PT ;  /* 0x000000ff1900720c */ /* 0x000fe20003f66270 */
[----:B------:R-:W-:Y:S01]  /*1890*/  @!P6 IMAD.MOV R15, RZ, RZ, -R15 ;  /* 0x000000ffff0fe224 */ /* 0x000fe200078e0a0f */
[----:B------:R-:W-:Y:S01]  /*18a0*/  ISETP.GE.AND P6, PT, R23, RZ, PT ;  /* 0x000000ff1700720c */ /* 0x000fe20003fc6270 */
[----:B------:R-:W-:Y:S01]  /*18b0*/  IMAD R236, R4, UR5, RZ ;  /* 0x0000000504ec7c24 */ /* 0x000fe2000f8e02ff */
[----:B------:R-:W-:Y:S01]  /*18c0*/  IABS R23, R27 ;  /* 0x0000001b00177213 */ /* 0x000fe20000000000 */
[--C-:B------:R-:W-:Y:S01]  /*18d0*/  @!P5 IMAD.IADD R19, R19, 0x1, -R2.reuse ;  /* 0x000000011313d824 */ /* 0x100fe200078e0a02 */
[----:B------:R-:W-:Y:S01]  /*18e0*/  IABS R25, R30 ;  /* 0x0000001e00197213 */ /* 0x000fe20000000000 */
[----:B------:R-:W-:Y:S01]  /*18f0*/  USHF.R.S32.HI UR5, URZ, 0x1f, UR4 ;  /* 0x0000001fff057899 */ /* 0x000fe20008011404 */
[C---:B------:R-:W-:Y:S01]  /*1900*/  ISETP.GT.U32.AND P0, PT, R2.reuse, R18, PT ;  /* 0x000000120200720c */ /* 0x040fe20003f04070 */
[C---:B------:R-:W-:Y:S01]  /*1910*/  IMAD.HI.U32 R21, R3.reuse, R23, RZ ;  /* 0x0000001703157227 */ /* 0x040fe200078e00ff */
[----:B------:R-:W-:Y:S01]  /*1920*/  ISETP.GT.U32.AND P5, PT, R2, R19, PT ;  /* 0x000000130200720c */ /* 0x000fe20003fa4070 */
[----:B------:R-:W-:Y:S01]  /*1930*/  ULEA.HI UR5, UR5, UR4, URZ, 0x6 ;  /* 0x0000000405057291 */ /* 0x000fe2000f8f30ff */
[----:B------:R-:W-:Y:S01]  /*1940*/  IABS R27, R26 ;  /* 0x0000001a001b7213 */ /* 0x000fe20000000000 */
[----:B------:R-:W-:Y:S01]  /*1950*/  @!P4 IMAD.IADD R20, R20, 0x1, -R2 ;  /* 0x000000011414c824 */ /* 0x000fe200078e0a02 */
[----:B------:R-:W-:Y:S01]  /*1960*/  UIMAD UR67, UR6, 0x3, URZ ;  /* 0x00000003064378a4 */ /* 0x000fe2000f8e02ff */
[----:B------:R-:W-:Y:S01]  /*1970*/  IMAD.HI.U32 R22, R3, R25, RZ ;  /* 0x0000001903167227 */ /* 0x000fe200078e00ff */
[----:B------:R-:W-:-:S02]  /*1980*/  USHF.L.U32 UR4, UR6, 0x1, URZ ;  /* 0x0000000106047899 */ /* 0x000fc400080006ff */
[C---:B------:R-:W-:Y:S01]  /*1990*/  ISETP.GT.U32.AND P4, PT, R2.reuse, R20, PT ;  /* 0x000000140200720c */ /* 0x040fe20003f84070 */
[----:B------:R-:W-:Y:S01]  /*19a0*/  IMAD.MOV R21, RZ, RZ, -R21 ;  /* 0x000000ffff157224 */ /* 0x000fe200078e0a15 */
[----:B------:R-:W-:Y:S01]  /*19b0*/  USHF.R.S32.HI UR5, URZ, 0x6, UR5 ;  /* 0x00000006ff057899 */ /* 0x000fe20008011405 */
[----:B------:R-:W-:Y:S02]  /*19c0*/  IMAD.MOV R22, RZ, RZ, -R22 ;  /* 0x000000ffff167224 */ /* 0x000fe400078e0a16 */
[----:B------:R-:W-:Y:S02]  /*19d0*/  IMAD R21, R2, R21, R23 ;  /* 0x0000001502157224 */ /* 0x000fe400078e0217 */
[----:B------:R-:W-:-:S04]  /*19e0*/  IMAD.HI.U32 R23, R3, R27, RZ ;  /* 0x0000001b03177227 */ /* 0x000fc800078e00ff */
[----:B------:R-:W-:Y:S02]  /*19f0*/  IMAD R22, R2, R22, R25 ;  /* 0x0000001602167224 */ /* 0x000fe400078e0219 */
[----:B------:R-:W-:Y:S01]  /*1a00*/  @!P0 IMAD.IADD R18, R18, 0x1, -R2 ;  /* 0x0000000112128824 */ /* 0x000fe200078e0a02 */
[----:B------:R-:W-:Y:S01]  /*1a10*/  ISETP.GT.U32.AND P0, PT, R2, R21, PT ;  /* 0x000000150200720c */ /* 0x000fe20003f04070 */
[----:B------:R-:W-:Y:S02]  /*1a20*/  IMAD.MOV R23, RZ, RZ, -R23 ;  /* 0x000000ffff177224 */ /* 0x000fe400078e0a17 */
[----:B------:R-:W-:-:S04]  /*1a30*/  IMAD.HI.U32 R25, R3, R28, RZ ;  /* 0x0000001c03197227 */ /* 0x000fc800078e00ff */
[--C-:B------:R-:W-:Y:S01]  /*1a40*/  @!P5 IMAD.IADD R19, R19, 0x1, -R2.reuse ;  /* 0x000000011313d824 */ /* 0x100fe200078e0a02 */
[C---:B------:R-:W-:Y:S01]  /*1a50*/  ISETP.GT.U32.AND P5, PT, R2.reuse, R22, PT ;  /* 0x000000160200720c */ /* 0x040fe20003fa4070 */
[----:B------:R-:W-:Y:S01]  /*1a60*/  IMAD R23, R2, R23, R27 ;  /* 0x0000001702177224 */ /* 0x000fe200078e021b */
[----:B------:R-:W-:Y:S01]  /*1a70*/  IABS R27, R33 ;  /* 0x00000021001b7213 */ /* 0x000fe20000000000 */
[----:B------:R-:W-:Y:S02]  /*1a80*/  IMAD.MOV R25, RZ, RZ, -R25 ;  /* 0x000000ffff197224 */ /* 0x000fe400078e0a19 */
[----:B------:R-:W-:Y:S01]  /*1a90*/  @!P4 IMAD.IADD R20, R20, 0x1, -R2 ;  /* 0x000000011414c824 */ /* 0x000fe200078e0a02 */
[C---:B------:R-:W-:Y:S01]  /*1aa0*/  ISETP.GT.U32.AND P4, PT, R2.reuse, R23, PT ;  /* 0x000000170200720c */ /* 0x040fe20003f84070 */
[----:B------:R-:W-:Y:S02]  /*1ab0*/  IMAD R25, R2, R25, R28 ;  /* 0x0000001902197224 */ /* 0x000fe400078e021c */
[--C-:B------:R-:W-:Y:S01]  /*1ac0*/  @!P0 IMAD.IADD R21, R21, 0x1, -R2.reuse ;  /* 0x0000000115158824 */ /* 0x100fe200078e0a02 */
[----:B------:R-:W-:Y:S01]  /*1ad0*/  @!P6 IADD3 R20, PT, PT, -R20, RZ, RZ ;  /* 0x000000ff1414e210 */ /* 0x000fe20007ffe1ff */
[----:B------:R-:W-:Y:S01]  /*1ae0*/  @!P3 IMAD.MOV R19, RZ, RZ, -R19 ;  /* 0x000000ffff13b224 */ /* 0x000fe200078e0a13 */
[----:B------:R-:W-:Y:S01]  /*1af0*/  ISETP.GT.U32.AND P6, PT, R2, R25, PT ;  /* 0x000000190200720c */ /* 0x000fe20003fc4070 */
[----:B------:R-:W-:Y:S01]  /*1b00*/  @!P5 IMAD.IADD R22, R22, 0x1, -R2 ;  /* 0x000000011616d824 */ /* 0x000fe200078e0a02 */
[----:B------:R-:W-:Y:S01]  /*1b10*/  ISETP.GE.AND P0, PT, R26, RZ, PT ;  /* 0x000000ff1a00720c */ /* 0x000fe20003f06270 */
[----:B------:R-:W-:Y:S01]  /*1b20*/  IMAD.HI.U32 R26, R3, R29, RZ ;  /* 0x0000001d031a7227 */ /* 0x000fe200078e00ff */
[----:B------:R-:W-:-:S02]  /*1b30*/  ISETP.GT.U32.AND P5, PT, R2, R21, PT ;  /* 0x000000150200720c */ /* 0x000fc40003fa4070 */
[C---:B------:R-:W-:Y:S01]  /*1b40*/  ISETP.GT.U32.AND P3, PT, R2.reuse, R22, PT ;  /* 0x000000160200720c */ /* 0x040fe20003f64070 */
[----:B------:R-:W-:Y:S02]  /*1b50*/  IMAD.MOV R26, RZ, RZ, -R26 ;  /* 0x000000ffff1a7224 */ /* 0x000fe400078e0a1a */
[--C-:B------:R-:W-:Y:S01]  /*1b60*/  @!P4 IMAD.IADD R23, R23, 0x1, -R2.reuse ;  /* 0x000000011717c824 */ /* 0x100fe200078e0a02 */
[----:B------:R-:W-:Y:S01]  /*1b70*/  ISETP.GE.AND P4, PT, R31, RZ, PT ;  /* 0x000000ff1f00720c */ /* 0x000fe20003f86270 */
[C---:B------:R-:W-:Y:S02]  /*1b80*/  IMAD R26, R2.reuse, R26, R29 ;  /* 0x0000001a021a7224 */ /* 0x040fe400078e021d */
[----:B------:R-:W-:Y:S02]  /*1b90*/  IMAD.MOV.U32 R29, RZ, RZ, R27 ;  /* 0x000000ffff1d7224 */ /* 0x000fe400078e001b */
[----:B------:R-:W-:Y:S01]  /*1ba0*/  @!P6 IMAD.IADD R25, R25, 0x1, -R2 ;  /* 0x000000011919e824 */ /* 0x000fe200078e0a02 */
[----:B------:R-:W-:Y:S01]  /*1bb0*/  ISETP.GT.U32.AND P6, PT, R2, R23, PT ;  /* 0x000000170200720c */ /* 0x000fe20003fc4070 */
[----:B------:R-:W-:-:S04]  /*1bc0*/  IMAD.HI.U32 R27, R3, R29, RZ ;  /* 0x0000001d031b7227 */ /* 0x000fc800078e00ff */
[----:B------:R-:W-:Y:S02]  /*1bd0*/  IMAD.MOV R27, RZ, RZ, -R27 ;  /* 0x000000ffff1b7224 */ /* 0x000fe400078e0a1b */
[----:B------:R-:W-:Y:S01]  /*1be0*/  @!P3 IMAD.IADD R22, R22, 0x1, -R2 ;  /* 0x000000011616b824 */ /* 0x000fe200078e0a02 */
[----:B------:R-:W-:Y:S01]  /*1bf0*/  ISETP.GE.AND P3, PT, R32, RZ, PT ;  /* 0x000000ff2000720c */ /* 0x000fe20003f66270 */
[----:B------:R-:W-:Y:S01]  /*1c00*/  IMAD R27, R2, R27, R29 ;  /* 0x0000001b021b7224 */ /* 0x000fe200078e021d */
[----:B------:R-:W-:Y:S01]  /*1c10*/  IABS R32, R35 ;  /* 0x0000002300207213 */ /* 0x000fe20000000000 */
[----:B------:R-:W-:Y:S01]  /*1c20*/  @!P1 IMAD.MOV R18, RZ, RZ, -R18 ;  /* 0x000000ffff129224 */ /* 0x000fe200078e0a12 */
[----:B------:R-:W-:Y:S01]  /*1c30*/  ISETP.GE.AND P1, PT, R30, RZ, PT ;  /* 0x000000ff1e00720c */ /* 0x000fe20003f26270 */
[----:B------:R-:W-:Y:S01]  /*1c40*/  @!P6 IMAD.IADD R23, R23, 0x1, -R2 ;  /* 0x000000011717e824 */ /* 0x000fe200078e0a02 */
[----:B------:R-:W-:Y:S01]  /*1c50*/  ISETP.GT.U32.AND P6, PT, R2, R27, PT ;  /* 0x0000001b0200720c */ /* 0x000fe20003fc4070 */
[----:B------:R-:W-:Y:S01]  /*1c60*/  IMAD.HI.U32 R29, R3, R32, RZ ;  /* 0x00000020031d7227 */ /* 0x000fe200078e00ff */
[----:B------:R-:W-:-:S03]  /*1c70*/  IABS R30, R42 ;  /* 0x0000002a001e7213 */ /* 0x000fc60000000000 */
[----:B------:R-:W-:Y:S02]  /*1c80*/  IMAD.MOV R29, RZ, RZ, -R29 ;  /* 0x000000ffff1d7224 */ /* 0x000fe400078e0a1d */
[----:B------:R-:W-:Y:S01]  /*1c90*/  @!P5 IMAD.IADD R21, R21, 0x1, -R2 ;  /* 0x000000011515d824 */ /* 0x000fe200078e0a02 */
[C---:B------:R-:W-:Y:S01]  /*1ca0*/  ISETP.GT.U32.AND P5, PT, R2.reuse, R26, PT ;  /* 0x0000001a0200720c */ /* 0x040fe20003fa4070 */
[----:B------:R-:W-:Y:S01]  /*1cb0*/  IMAD R29, R2, R29, R32 ;  /* 0x0000001d021d7224 */ /* 0x000fe200078e0220 */
[----:B------:R-:W-:Y:S01]  /*1cc0*/  IABS R32, R38 ;  /* 0x0000002600207213 */ /* 0x000fe20000000000 */
[----:B------:R-:W-:-:S04]  /*1cd0*/  IMAD.HI.U32 R28, R3, R30, RZ ;  /* 0x0000001e031c7227 */ /* 0x000fc800078e00ff */
[----:B------:R-:W-:Y:S01]  /*1ce0*/  @!P2 IMAD.MOV R21, RZ, RZ, -R21 ;  /* 0x000000ffff15a224 */ /* 0x000fe200078e0a15 */
[C---:B------:R-:W-:Y:S01]  /*1cf0*/  ISETP.GT.U32.AND P2, PT, R2.reuse, R25, PT ;  /* 0x000000190200720c */ /* 0x040fe20003f44070 */
[----:B------:R-:W-:Y:S01]  /*1d00*/  @!P1 IMAD.MOV R22, RZ, RZ, -R22 ;  /* 0x000000ffff169224 */ /* 0x000fe200078e0a16 */
[----:B------:R-:W-:Y:S01]  /*1d10*/  ISETP.GE.AND P1, PT, R33, RZ, PT ;  /* 0x000000ff2100720c */ /* 0x000fe20003f26270 */
[----:B------:R-:W-:Y:S01]  /*1d20*/  @!P6 IMAD.IADD R27, R27, 0x1, -R2 ;  /* 0x000000011b1be824 */ /* 0x000fe200078e0a02 */
[C---:B------:R-:W-:Y:S01]  /*1d30*/  ISETP.GT.U32.AND P6, PT, R2.reuse, R29, PT ;  /* 0x0000001d0200720c */ /* 0x040fe20003fc4070 */
[----:B------:R-:W-:Y:S01]  /*1d40*/  IMAD.MOV R31, RZ, RZ, -R28 ;  /* 0x000000ffff1f7224 */ /* 0x000fe200078e0a1c */
[----:B------:R-:W-:Y:S01]  /*1d50*/  IABS R33, R41 ;  /* 0x0000002900217213 */ /* 0x000fe20000000000 */
[----:B------:R-:W-:Y:S01]  /*1d60*/  @!P0 IMAD.MOV R23, RZ, RZ, -R23 ;  /* 0x000000ffff178224 */ /* 0x000fe200078e0a17 */
[C---:B------:R-:W-:Y:S01]  /*1d70*/  ISETP.GT.U32.AND P0, PT, R2.reuse, R27, PT ;  /* 0x0000001b0200720c */ /* 0x040fe20003f04070 */
[----:B------:R-:W-:-:S02]  /*1d80*/  IMAD R28, R2, R31, R30 ;  /* 0x0000001f021c7224 */ /* 0x000fc400078e021e */
[----:B------:R-:W-:-:S04]  /*1d90*/  IMAD.HI.U32 R30, R3, R33, RZ ;  /* 0x00000021031e7227 */ /* 0x000fc800078e00ff */
[----:B------:R-:W-:Y:S02]  /*1da0*/  IMAD.MOV R30, RZ, RZ, -R30 ;  /* 0x000000ffff1e7224 */ /* 0x000fe400078e0a1e */
[--C-:B------:R-:W-:Y:S01]  /*1db0*/  @!P2 IMAD.IADD R25, R25, 0x1, -R2.reuse ;  /* 0x000000011919a824 */ /* 0x100fe200078e0a02 */
[C---:B------:R-:W-:Y:S01]  /*1dc0*/  ISETP.GT.U32.AND P2, PT, R2.reuse, R28, PT ;  /* 0x0000001c0200720c */ /* 0x040fe20003f44070 */
[----:B------:R-:W-:Y:S02]  /*1dd0*/  @!P6 IMAD.IADD R29, R29, 0x1, -R2 ;  /* 0x000000011d1de824 */ /* 0x000fe400078e0a02 */
[C---:B------:R-:W-:Y:S02]  /*1de0*/  IMAD R30, R2.reuse, R30, R33 ;  /* 0x0000001e021e7224 */ /* 0x040fe400078e0221 */
[----:B------:R-:W-:Y:S01]  /*1df0*/  IMAD.HI.U32 R31, R3, R34, RZ ;  /* 0x00000022031f7227 */ /* 0x000fe200078e00ff */
[----:B------:R-:W-:-:S03]  /*1e00*/  ISETP.GT.U32.AND P6, PT, R2, R29, PT ;  /* 0x0000001d0200720c */ /* 0x000fc60003fc4070 */
[----:B------:R-:W-:Y:S02]  /*1e10*/  IMAD.MOV.U32 R33, RZ, RZ, R32 ;  /* 0x000000ffff217224 */ /* 0x000fe400078e0020 */
[----:B------:R-:W-:Y:S02]  /*1e20*/  IMAD.MOV R31, RZ, RZ, -R31 ;  /* 0x000000ffff1f7224 */ /* 0x000fe400078e0a1f */
[----:B------:R-:W-:-:S04]  /*1e30*/  IMAD.HI.U32 R32, R3, R33, RZ ;  /* 0x0000002103207227 */ /* 0x000fc800078e00ff */
[C---:B------:R-:W-:Y:S02]  /*1e40*/  IMAD R31, R2.reuse, R31, R34 ;  /* 0x0000001f021f7224 */ /* 0x040fe400078e0222 */
[----:B------:R-:W-:Y:S01]  /*1e50*/  @!P0 IMAD.IADD R27, R27, 0x1, -R2 ;  /* 0x000000011b1b8824 */ /* 0x000fe200078e0a02 */
[----:B------:R-:W-:Y:S01]  /*1e60*/  ISETP.GT.U32.AND P0, PT, R2, R30, PT ;  /* 0x0000001e0200720c */ /* 0x000fe20003f04070 */
[----:B------:R-:W-:Y:S02]  /*1e70*/  IMAD.MOV R32, RZ, RZ, -R32 ;  /* 0x000000ffff207224 */ /* 0x000fe400078e0a20 */
[--C-:B------:R-:W-:Y:S01]  /*1e80*/  @!P2 IMAD.IADD R28, R28, 0x1, -R2.reuse ;  /* 0x000000011c1ca824 */ /* 0x100fe200078e0a02 */
[----:B------:R-:W-:Y:S01]  /*1e90*/  ISETP.GE.AND P2, PT, R35, RZ, PT ;  /* 0x000000ff2300720c */ /* 0x000fe20003f46270 */
[C---:B------:R-:W-:Y:S01]  /*1ea0*/  IMAD R32, R2.reuse, R32, R33 ;  /* 0x0000002002207224 */ /* 0x040fe200078e0221 */
[----:B------:R-:W-:Y:S01]  /*1eb0*/  IABS R35, R36 ;  /* 0x0000002400237213 */ /* 0x000fe20000000000 */
[----:B------:R-:W-:Y:S01]  /*1ec0*/  @!P1 IMAD.MOV R27, RZ, RZ, -R27 ;  /* 0x000000ffff1b9224 */ /* 0x000fe200078e0a1b */
[C---:B------:R-:W-:Y:S01]  /*1ed0*/  ISETP.GT.U32.AND P1, PT, R2.reuse, R31, PT ;  /* 0x0000001f0200720c */ /* 0x040fe20003f24070 */
[--C-:B------:R-:W-:Y:S01]  /*1ee0*/  @!P6 IMAD.IADD R29, R29, 0x1, -R2.reuse ;  /* 0x000000011d1de824 */ /* 0x100fe200078e0a02 */
[----:B------:R-:W-:Y:S01]  /*1ef0*/  ISETP.GT.U32.AND P6, PT, R2, R32, PT ;  /* 0x000000200200720c */ /* 0x000fe20003fc4070 */
[--C-:B------:R-:W-:Y:S01]  /*1f00*/  @!P5 IMAD.IADD R26, R26, 0x1, -R2.reuse ;  /* 0x000000011a1ad824 */ /* 0x100fe200078e0a02 */
[----:B------:R-:W-:Y:S01]  /*1f10*/  MOV R34, R35 ;  /* 0x0000002300227202 */ /* 0x000fe20000000f00 */
[----:B------:R-:W-:Y:S01]  /*1f20*/  @!P3 IMAD.MOV R25, RZ, RZ, -R25 ;  /* 0x000000ffff19b224 */ /* 0x000fe200078e0a19 */
[----:B------:R-:W-:Y:S01]  /*1f30*/  IABS R35, R37 ;  /* 0x0000002500237213 */ /* 0x000fe20000000000 */
[----:B------:R-:W-:Y:S01]  /*1f40*/  @!P0 IMAD.IADD R30, R30, 0x1, -R2 ;  /* 0x000000011e1e8824 */ /* 0x000fe200078e0a02 */
[C---:B------:R-:W-:Y:S01]  /*1f50*/  ISETP.GT.U32.AND P5, PT, R2.reuse, R26, PT ;  /* 0x0000001a0200720c */ /* 0x040fe20003fa4070 */
[----:B------:R-:W-:Y:S01]  /*1f60*/  IMAD.HI.U32 R33, R3, R34, RZ ;  /* 0x0000002203217227 */ /* 0x000fe200078e00ff */
[----:B------:R-:W-:-:S02]  /*1f70*/  ISETP.GT.U32.AND P3, PT, R2, R28, PT ;  /* 0x0000001c0200720c */ /* 0x000fc40003f64070 */
[----:B------:R-:W-:Y:S01]  /*1f80*/  ISETP.GE.AND P0, PT, R38, RZ, PT ;  /* 0x000000ff2600720c */ /* 0x000fe20003f06270 */
[--C-:B------:R-:W-:Y:S01]  /*1f90*/  @!P1 IMAD.IADD R31, R31, 0x1, -R2.reuse ;  /* 0x000000011f1f9824 */ /* 0x100fe200078e0a02 */
[----:B------:R-:W-:Y:S01]  /*1fa0*/  IABS R38, R44 ;  /* 0x0000002c00267213 */ /* 0x000fe20000000000 */
[----:B------:R-:W-:Y:S01]  /*1fb0*/  IMAD.MOV R33, RZ, RZ, -R33 ;  /* 0x000000ffff217224 */ /* 0x000fe200078e0a21 */
[----:B------:R-:W-:Y:S01]  /*1fc0*/  ISETP.GT.U32.AND P1, PT, R2, R30, PT ;  /* 0x0000001e0200720c */ /* 0x000fe20003f24070 */
[----:B------:R-:W-:Y:S01]  /*1fd0*/  @!P6 IMAD.IADD R32, R32, 0x1, -R2 ;  /* 0x000000012020e824 */ /* 0x000fe200078e0a02 */
[C---:B------:R-:W-:Y:S01]  /*1fe0*/  ISETP.GT.U32.AND P6, PT, R2.reuse, R31, PT ;  /* 0x0000001f0200720c */ /* 0x040fe20003fc4070 */
[----:B------:R-:W-:Y:S02]  /*1ff0*/  IMAD R33, R2, R33, R34 ;  /* 0x0000002102217224 */ /* 0x000fe400078e0222 */
[----:B------:R-:W-:-:S04]  /*2000*/  IMAD.HI.U32 R34, R3, R35, RZ ;  /* 0x0000002303227227 */ /* 0x000fc800078e00ff */
[----:B------:R-:W-:Y:S02]  /*2010*/  IMAD.MOV R34, RZ, RZ, -R34 ;  /* 0x000000ffff227224 */ /* 0x000fe400078e0a22 */
[--C-:B------:R-:W-:Y:S01]  /*2020*/  @!P5 IMAD.IADD R26, R26, 0x1, -R2.reuse ;  /* 0x000000011a1ad824 */ /* 0x100fe200078e0a02 */
[----:B------:R-:W-:Y:S01]  /*2030*/  ISETP.GE.AND P5, PT, R42, RZ, PT ;  /* 0x000000ff2a00720c */ /* 0x000fe20003fa6270 */
[C---:B------:R-:W-:Y:S01]  /*2040*/  IMAD R34, R2.reuse, R34, R35 ;  /* 0x0000002202227224 */ /* 0x040fe200078e0223 */
[----:B------:R-:W-:Y:S01]  /*2050*/  IABS R42, R45 ;  /* 0x0000002d002a7213 */ /* 0x000fe20000000000 */
[----:B------:R-:W-:Y:S02]  /*2060*/  @!P6 IMAD.IADD R31, R31, 0x1, -R2 ;  /* 0x000000011f1fe824 */ /* 0x000fe400078e0a02 */
[----:B------:R-:W-:Y:S01]  /*2070*/  IMAD.HI.U32 R35, R3, R38, RZ ;  /* 0x0000002603237227 */ /* 0x000fe200078e00ff */
[----:B------:R-:W-:-:S03]  /*2080*/  ISETP.GT.U32.AND P6, PT, R2, R34, PT ;  /* 0x000000220200720c */ /* 0x000fc60003fc4070 */
[----:B------:R-:W-:Y:S01]  /*2090*/  @!P3 IMAD.IADD R28, R28, 0x1, -R2 ;  /* 0x000000011c1cb824 */ /* 0x000fe200078e0a02 */
[----:B------:R-:W-:Y:S01]  /*20a0*/  ISETP.GE.AND P3, PT, R40, RZ, PT ;  /* 0x000000ff2800720c */ /* 0x000fe20003f66270 */
[----:B------:R-:W-:Y:S01]  /*20b0*/  IMAD.MOV R35, RZ, RZ, -R35 ;  /* 0x000000ffff237224 */ /* 0x000fe200078e0a23 */
[----:B------:R-:W-:Y:S01]  /*20c0*/  IABS R40, R43 ;  /* 0x0000002b00287213 */ /* 0x000fe20000000000 */
[----:B------:R-:W-:Y:S01]  /*20d0*/  @!P5 IMAD.MOV R28, RZ, RZ, -R28 ;  /* 0x000000ffff1cd224 */ /* 0x000fe200078e0a1c */
[----:B------:R-:W-:Y:S01]  /*20e0*/  ISETP.GT.U32.AND P5, PT, R2, R32, PT ;  /* 0x000000200200720c */ /* 0x000fe20003fa4070 */
[----:B------:R-:W-:Y:S01]  /*20f0*/  @!P1 IMAD.IADD R30, R30, 0x1, -R2 ;  /* 0x000000011e1e9824 */ /* 0x000fe200078e0a02 */
[----:B------:R-:W-:Y:S01]  /*2100*/  ISETP.GE.AND P1, PT, R36, RZ, PT ;  /* 0x000000ff2400720c */ /* 0x000fe20003f26270 */
[----:B------:R-:W-:Y:S02]  /*2110*/  IMAD R35, R2, R35, R38 ;  /* 0x0000002302237224 */ /* 0x000fe400078e0226 */
[----:B------:R-:W-:-:S04]  /*2120*/  IMAD.HI.U32 R36, R3, R40, RZ ;  /* 0x0000002803247227 */ /* 0x000fc800078e00ff */
[----:B------:R-:W-:Y:S01]  /*2130*/  @!P6 IMAD.IADD R34, R34, 0x1, -R2 ;  /* 0x000000012222e824 */ /* 0x000fe200078e0a02 */
[----:B------:R-:W-:Y:S01]  /*2140*/  ISETP.GT.U32.AND P6, PT, R2, R35, PT ;  /* 0x000000230200720c */ /* 0x000fe20003fc4070 */
[----:B------:R-:W-:Y:S01]  /*2150*/  @!P4 IMAD.MOV R26, RZ, RZ, -R26 ;  /* 0x000000ffff1ac224 */ /* 0x000fe200078e0a1a */
[----:B------:R-:W-:Y:S01]  /*2160*/  ISETP.GE.AND P4, PT, R41, RZ, PT ;  /* 0x000000ff2900720c */ /* 0x000fe20003f86270 */
[----:B------:R-:W-:Y:S01]  /*2170*/  @!P2 IMAD.MOV R29, RZ, RZ, -R29 ;  /* 0x000000ffff1da224 */ /* 0x000fe200078e0a1d */
[----:B------:R-:W-:Y:S01]  /*2180*/  IADD3 R41, PT, PT, -R36, RZ, RZ ;  /* 0x000000ff24297210 */ /* 0x000fe20007ffe1ff */
[----:B------:R-:W-:Y:S01]  /*2190*/  @!P5 IMAD.IADD R32, R32, 0x1, -R2 ;  /* 0x000000012020d824 */ /* 0x000fe200078e0a02 */
[C---:B------:R-:W-:Y:S01]  /*21a0*/  ISETP.GT.U32.AND P2, PT, R2.reuse, R33, PT ;  /* 0x000000210200720c */ /* 0x040fe20003f44070 */
[----:B------:R-:W-:Y:S01]  /*21b0*/  @!P3 IMAD.MOV R31, RZ, RZ, -R31 ;  /* 0x000000ffff1fb224 */ /* 0x000fe200078e0a1f */
[----:B------:R-:W-:Y:S01]  /*21c0*/  ISETP.GE.AND P5, PT, R37, RZ, PT ;  /* 0x000000ff2500720c */ /* 0x000fe20003fa6270 */
[C---:B------:R-:W-:Y:S01]  /*21d0*/  IMAD R36, R2.reuse, R41, R40 ;  /* 0x0000002902247224 */ /* 0x040fe200078e0228 */
[----:B------:R-:W-:Y:S01]  /*21e0*/  IABS R41, R65 ;  /* 0x0000004100297213 */ /* 0x000fe20000000000 */
[----:B------:R-:W-:Y:S01]  /*21f0*/  @!P0 IMAD.MOV R32, RZ, RZ, -R32 ;  /* 0x000000ffff208224 */ /* 0x000fe200078e0a20 */
[C---:B------:R-:W-:Y:S01]  /*2200*/  ISETP.GT.U32.AND P3, PT, R2.reuse, R34, PT ;  /* 0x000000220200720c */ /* 0x040fe20003f64070 */
[----:B------:R-:W-:Y:S01]  /*2210*/  @!P6 IMAD.IADD R35, R35, 0x1, -R2 ;  /* 0x000000012323e824 */ /* 0x000fe200078e0a02 */
[----:B------:R-:W-:Y:S01]  /*2220*/  ISETP.GT.U32.AND P0, PT, R2, R36, PT ;  /* 0x000000240200720c */ /* 0x000fe20003f04070 */
[----:B------:R-:W-:-:S03]  /*2230*/  IMAD.HI.U32 R37, R3, R42, RZ ;  /* 0x0000002a03257227 */ /* 0x000fc600078e00ff */
[----:B------:R-:W-:Y:S01]  /*2240*/  ISETP.GT.U32.AND P6, PT, R2, R35, PT ;  /* 0x000000230200720c */ /* 0x000fe20003fc4070 */
[----:B------:R-:W-:Y:S01]  /*2250*/  @!P2 IMAD.IADD R33, R33, 0x1, -R2 ;  /* 0x000000012121a824 */ /* 0x000fe200078e0a02 */
[----:B------:R-:W-:Y:S01]  /*2260*/  ISETP.GE.AND P2, PT, R44, RZ, PT ;  /* 0x000000ff2c00720c */ /* 0x000fe20003f46270 */
[----:B------:R-:W-:Y:S01]  /*2270*/  IMAD.HI.U32 R38, R3, R41, RZ ;  /* 0x0000002903267227 */ /* 0x000fe200078e00ff */
[----:B------:R-:W-:-:S03]  /*2280*/  IABS R44, R63 ;  /* 0x0000003f002c7213 */ /* 0x000fc60000000000 */
[----:B------:R-:W-:Y:S02]  /*2290*/  IMAD.MOV R37, RZ, RZ, -R37 ;  /* 0x000000ffff257224 */ /* 0x000fe400078e0a25 */
[----:B------:R-:W-:Y:S01]  /*22a0*/  @!P4 IMAD.MOV R30, RZ, RZ, -R30 ;  /* 0x000000ffff1ec224 */ /* 0x000fe200078e0a1e */
[C---:B------:R-:W-:Y:S01]  /*22b0*/  ISETP.GT.U32.AND P4, PT, R2.reuse, R33, PT ;  /* 0x000000210200720c */ /* 0x040fe20003f84070 */
[----:B------:R-:W-:Y:S02]  /*22c0*/  IMAD.MOV R38, RZ, RZ, -R38 ;  /* 0x000000ffff267224 */ /* 0x000fe400078e0a26 */
[----:B------:R-:W-:Y:S01]  /*22d0*/  IMAD R37, R2, R37, R42 ;  /* 0x0000002502257224 */ /* 0x000fe200078e022a */
[----:B------:R-:W-:Y:S01]  /*22e0*/  IABS R42, R48 ;  /* 0x00000030002a7213 */ /* 0x000fe20000000000 */
[----:B------:R-:W-:Y:S02]  /*22f0*/  @!P0 IMAD.IADD R36, R36, 0x1, -R2 ;  /* 0x0000000124248824 */ /* 0x000fe400078e0a02 */
[----:B------:R-:W-:-:S02]  /*2300*/  IMAD R38, R2, R38, R41 ;  /* 0x0000002602267224 */ /* 0x000fc400078e0229 */
[----:B------:R-:W-:Y:S01]  /*2310*/  IMAD.HI.U32 R40, R3, R42, RZ ;  /* 0x0000002a03287227 */ /* 0x000fe200078e00ff */
[----:B------:R-:W-:-:S03]  /*2320*/  ISETP.GT.U32.AND P0, PT, R2, R36, PT ;  /* 0x000000240200720c */ /* 0x000fc60003f04070 */
[--C-:B------:R-:W-:Y:S01]  /*2330*/  @!P6 IMAD.IADD R35, R35, 0x1, -R2.reuse ;  /* 0x000000012323e824 */ /* 0x100fe200078e0a02 */
[----:B------:R-:W-:Y:S01]  /*2340*/  ISETP.GT.U32.AND P6, PT, R2, R38, PT ;  /* 0x000000260200720c */ /* 0x000fe20003fc4070 */
[----:B------:R-:W-:Y:S01]  /*2350*/  @!P3 IMAD.IADD R34, R34, 0x1, -R2 ;  /* 0x000000012222b824 */ /* 0x000fe200078e0a02 */
[----:B------:R-:W-:Y:S01]  /*2360*/  ISETP.GE.AND P3, PT, R43, RZ, PT ;  /* 0x000000ff2b00720c */ /* 0x000fe20003f66270 */
[----:B------:R-:W-:-:S04]  /*2370*/  IMAD.HI.U32 R41, R3, R44, RZ ;  /* 0x0000002c03297227 */ /* 0x000fc800078e00ff */
[----:B------:R-:W-:Y:S01]  /*2380*/  @!P4 IMAD.IADD R33, R33, 0x1, -R2 ;  /* 0x000000012121c824 */ /* 0x000fe200078e0a02 */
[C---:B------:R-:W-:Y:S01]  /*2390*/  ISETP.GT.U32.AND P4, PT, R2.reuse, R37, PT ;  /* 0x000000250200720c */ /* 0x040fe20003f84070 */
[----:B------:R-:W-:Y:S02]  /*23a0*/  IMAD.MOV R43, RZ, RZ, -R40 ;  /* 0x000000ffff2b7224 */ /* 0x000fe400078e0a28 */
[----:B------:R-:W-:Y:S02]  /*23b0*/  IMAD.MOV R41, RZ, RZ, -R41 ;  /* 0x000000ffff297224 */ /* 0x000fe400078e0a29 */
[C---:B------:R-:W-:Y:S02]  /*23c0*/  IMAD R40, R2.reuse, R43, R42 ;  /* 0x0000002b02287224 */ /* 0x040fe400078e022a */
[----:B------:R-:W-:Y:S01]  /*23d0*/  IMAD R41, R2, R41, R44 ;  /* 0x0000002902297224 */ /* 0x000fe200078e022c */
[----:B------:R-:W-:Y:S01]  /*23e0*/  IABS R44, R49 ;  /* 0x00000031002c7213 */ /* 0x000fe20000000000 */
[--C-:B------:R-:W-:Y:S01]  /*23f0*/  @!P0 IMAD.IADD R36, R36, 0x1, -R2.reuse ;  /* 0x0000000124248824 */ /* 0x100fe200078e0a02 */
[----:B------:R-:W-:Y:S01]  /*2400*/  ISETP.GT.U32.AND P0, PT, R2, R40, PT ;  /* 0x000000280200720c */ /* 0x000fe20003f04070 */
[--C-:B------:R-:W-:Y:S01]  /*2410*/  @!P6 IMAD.IADD R38, R38, 0x1, -R2.reuse ;  /* 0x000000012626e824 */ /* 0x100fe200078e0a02 */
[C---:B------:R-:W-:Y:S01]  /*2420*/  ISETP.GT.U32.AND P6, PT, R2.reuse, R41, PT ;  /* 0x000000290200720c */ /* 0x040fe20003fc4070 */
[----:B------:R-:W-:Y:S01]  /*2430*/  @!P4 IMAD.IADD R37, R37, 0x1, -R2 ;  /* 0x000000012525c824 */ /* 0x000fe200078e0a02 */
[----:B------:R-:W-:Y:S01]  /*2440*/  ISETP.GE.AND P4, PT, R45, RZ, PT ;  /* 0x000000ff2d00720c */ /* 0x000fe20003f86270 */
[----:B------:R-:W-:Y:S01]  /*2450*/  @!P5 IMAD.MOV R34, RZ, RZ, -R34 ;  /* 0x000000ffff22d224 */ /* 0x000fe200078e0a22 */
[----:B------:R-:W-:Y:S01]  /*2460*/  ISETP.GT.U32.AND P5, PT, R2, R38, PT ;  /* 0x000000260200720c */ /* 0x000fe20003fa4070 */
[----:B------:R-:W-:Y:S01]  /*2470*/  IMAD.HI.U32 R43, R3, R46, RZ ;  /* 0x0000002e032b7227 */ /* 0x000fe200078e00ff */
[----:B------:R-:W-:-:S03]  /*2480*/  IABS R45, R59 ;  /* 0x0000003b002d7213 */ /* 0x000fc60000000000 */
[----:B------:R-:W-:Y:S02]  /*2490*/  IMAD.MOV R43, RZ, RZ, -R43 ;  /* 0x000000ffff2b7224 */ /* 0x000fe400078e0a2b */
[----:B------:R-:W-:-:S04]  /*24a0*/  IMAD.HI.U32 R42, R3, R45, RZ ;  /* 0x0000002d032a7227 */ /* 0x000fc800078e00ff */
[----:B------:R-:W-:Y:S01]  /*24b0*/  @!P0 IMAD.IADD R40, R40, 0x1, -R2 ;  /* 0x0000000128288824 */ /* 0x000fe200078e0a02 */
[----:B------:R-:W-:Y:S01]  /*24c0*/  ISETP.GE.AND P0, PT, R48, RZ, PT ;  /* 0x000000ff3000720c */ /* 0x000fe20003f06270 */
[----:B------:R-:W-:Y:S01]  /*24d0*/  IMAD.MOV.U32 R48, RZ, RZ, R44 ;  /* 0x000000ffff307224 */ /* 0x000fe200078e002c */
[----:B------:R-:W-:Y:S01]  /*24e0*/  IADD3 R42, PT, PT, -R42, RZ, RZ ;  /* 0x000000ff2a2a7210 */ /* 0x000fe20007ffe1ff */
[C---:B------:R-:W-:Y:S01]  /*24f0*/  IMAD R43, R2.reuse, R43, R46 ;  /* 0x0000002b022b7224 */ /* 0x040fe200078e022e */
[----:B------:R-:W-:Y:S01]  /*2500*/  IABS R46, R57 ;  /* 0x00000039002e7213 */ /* 0x000fe20000000000 */
[----:B------:R-:W-:Y:S01]  /*2510*/  @!P6 IMAD.IADD R41, R41, 0x1, -R2 ;  /* 0x000000012929e824 */ /* 0x000fe200078e0a02 */
[----:B------:R-:W-:Y:S01]  /*2520*/  ISETP.GT.U32.AND P6, PT, R2, R40, PT ;  /* 0x000000280200720c */ /* 0x000fe20003fc4070 */
[----:B------:R-:W-:-:S04]  /*2530*/  IMAD.HI.U32 R44, R3, R48, RZ ;  /* 0x00000030032c7227 */ /* 0x000fc800078e00ff */
[----:B------:R-:W-:Y:S01]  /*2540*/  @!P2 IMAD.MOV R35, RZ, RZ, -R35 ;  /* 0x000000ffff23a224 */ /* 0x000fe200078e0a23 */
[----:B------:R-:W-:Y:S01]  /*2550*/  ISETP.GT.U32.AND P2, PT, R2, R41, PT ;  /* 0x000000290200720c */ /* 0x000fe20003f44070 */
[----:B------:R-:W-:Y:S01]  /*2560*/  @!P5 IMAD.IADD R38, R38, 0x1, -R2 ;  /* 0x000000012626d824 */ /* 0x000fe200078e0a02 */
[C---:B------:R-:W-:Y:S01]  /*2570*/  ISETP.GT.U32.AND P5, PT, R2.reuse, R43, PT ;  /* 0x0000002b0200720c */ /* 0x040fe20003fa4070 */
[----:B------:R-:W-:Y:S01]  /*2580*/  @!P1 IMAD.MOV R33, RZ, RZ, -R33 ;  /* 0x000000ffff219224 */ /* 0x000fe200078e0a21 */
[C---:B------:R-:W-:Y:S01]  /*2590*/  ISETP.GT.U32.AND P1, PT, R2.reuse, R37, PT ;  /* 0x000000250200720c */ /* 0x040fe20003f24070 */
[----:B------:R-:W-:Y:S02]  /*25a0*/  IMAD R42, R2, R42, R45 ;  /* 0x0000002a022a7224 */ /* 0x000fe400078e022d */
[----:B------:R-:W-:Y:S02]  /*25b0*/  IMAD.MOV R45, RZ, RZ, -R44 ;  /* 0x000000ffff2d7224 */ /* 0x000fe400078e0a2c */
[----:B------:R-:W-:Y:S01]  /*25c0*/  @!P6 IMAD.IADD R40, R40, 0x1, -R2 ;  /* 0x000000012828e824 */ /* 0x000fe200078e0a02 */
[----:B------:R-:W-:Y:S01]  /*25d0*/  ISETP.GE.AND P6, PT, R59, RZ, PT ;  /* 0x000000ff3b00720c */ /* 0x000fe20003fc6270 */
[----:B------:R-:W-:Y:S01]  /*25e0*/  IMAD R44, R2, R45, R48 ;  /* 0x0000002d022c7224 */ /* 0x000fe200078e0230 */
[----:B------:R-:W-:Y:S01]  /*25f0*/  IABS R48, R55 ;  /* 0x0000003700307213 */ /* 0x000fe20000000000 */
[----:B------:R-:W-:Y:S01]  /*2600*/  IMAD.HI.U32 R45, R3, R46, RZ ;  /* 0x0000002e032d7227 */ /* 0x000fe200078e00ff */
[----:B------:R-:W-:-:S03]  /*2610*/  IABS R59, R61 ;  /* 0x0000003d003b7213 */ /* 0x000fc60000000000 */
[----:B------:R-:W-:Y:S02]  /*2620*/  IMAD.MOV R45, RZ, RZ, -R45 ;  /* 0x000000ffff2d7224 */ /* 0x000fe400078e0a2d */
[--C-:B------:R-:W-:Y:S01]  /*2630*/  @!P2 IMAD.IADD R41, R41, 0x1, -R2.reuse ;  /* 0x000000012929a824 */ /* 0x100fe200078e0a02 */
[C---:B------:R-:W-:Y:S01]  /*2640*/  ISETP.GT.U32.AND P2, PT, R2.reuse, R44, PT ;  /* 0x0000002c0200720c */ /* 0x040fe20003f44070 */
[----:B------:R-:W-:Y:S01]  /*2650*/  @!P5 IMAD.IADD R43, R43, 0x1, -R2 ;  /* 0x000000012b2bd824 */ /* 0x000fe200078e0a02 */
[----:B------:R-:W-:Y:S01]  /*2660*/  ISETP.GE.AND P5, PT, R49, RZ, PT ;  /* 0x000000ff3100720c */ /* 0x000fe20003fa6270 */
[----:B------:R-:W-:Y:S01]  /*2670*/  @!P3 IMAD.MOV R36, RZ, RZ, -R36 ;  /* 0x000000ffff24b224 */ /* 0x000fe200078e0a24 */
[C---:B------:R-:W-:Y:S01]  /*2680*/  ISETP.GT.U32.AND P3, PT, R2.reuse, R42, PT ;  /* 0x0000002a0200720c */ /* 0x040fe20003f64070 */
[----:B------:R-:W-:Y:S01]  /*2690*/  @!P1 IMAD.IADD R37, R37, 0x1, -R2 ;  /* 0x0000000125259824 */ /* 0x000fe200078e0a02 */
[----:B------:R-:W-:Y:S01]  /*26a0*/  ISETP.GE.AND P1, PT, R65, RZ, PT ;  /* 0x000000ff4100720c */ /* 0x000fe20003f26270 */
[----:B------:R-:W-:Y:S01]  /*26b0*/  IMAD R45, R2, R45, R46 ;  /* 0x0000002d022d7224 */ /* 0x000fe200078e022e */
[----:B------:R-:W-:Y:S01]  /*26c0*/  IABS R65, R73 ;  /* 0x0000004900417213 */ /* 0x000fe20000000000 */
[----:B------:R-:W-:-:S04]  /*26d0*/  IMAD.HI.U32 R46, R3, R48, RZ ;  /* 0x00000030032e7227 */ /* 0x000fc800078e00ff */
[----:B------:R-:W-:Y:S01]  /*26e0*/  @!P0 IMAD.MOV R40, RZ, RZ, -R40 ;  /* 0x000000ffff288224 */ /* 0x000fe200078e0a28 */
[----:B------:R-:W-:Y:S01]  /*26f0*/  ISETP.GT.U32.AND P0, PT, R2, R43, PT ;  /* 0x0000002b0200720c */ /* 0x000fe20003f04070 */
[--C-:B------:R-:W-:Y:S01]  /*2700*/  @!P2 IMAD.IADD R44, R44, 0x1, -R2.reuse ;  /* 0x000000012c2ca824 */ /* 0x100fe200078e0a02 */
[----:B------:R-:W-:Y:S01]  /*2710*/  IADD3 R49, PT, PT, -R46, RZ, RZ ;  /* 0x000000ff2e317210 */ /* 0x000fe20007ffe1ff */
[----:B------:R-:W-:Y:S02]  /*2720*/  @!P3 IMAD.IADD R42, R42, 0x1, -R2 ;  /* 0x000000012a2ab824 */ /* 0x000fe400078e0a02 */
[----:B------:R-:W-:Y:S01]  /*2730*/  @!P1 IMAD.MOV R38, RZ, RZ, -R38 ;  /* 0x000000ffff269224 */ /* 0x000fe200078e0a26 */
[----:B------:R-:W-:Y:S01]  /*2740*/  ISETP.GE.AND P1, PT, R50, RZ, PT ;  /* 0x000000ff3200720c */ /* 0x000fe20003f26270 */
[C---:B------:R-:W-:Y:S01]  /*2750*/  IMAD R46, R2.reuse, R49, R48 ;  /* 0x00000031022e7224 */ /* 0x040fe200078e0230 */
[----:B------:R-:W-:Y:S01]  /*2760*/  IABS R50, R53 ;  /* 0x0000003500327213 */ /* 0x000fe20000000000 */
[----:B------:R-:W-:Y:S01]  /*2770*/  @!P4 IMAD.MOV R37, RZ, RZ, -R37 ;  /* 0x000000ffff25c224 */ /* 0x000fe200078e0a25 */
[----:B------:R-:W-:-:S02]  /*2780*/  ISETP.GT.U32.AND P2, PT, R2, R44, PT ;  /* 0x0000002c0200720c */ /* 0x000fc40003f44070 */
[C---:B------:R-:W-:Y:S01]  /*2790*/  ISETP.GT.U32.AND P3, PT, R2.reuse, R42, PT ;  /* 0x0000002a0200720c */ /* 0x040fe20003f64070 */
[----:B------:R-:W-:Y:S01]  /*27a0*/  @!P0 IMAD.IADD R43, R43, 0x1, -R2 ;  /* 0x000000012b2b8824 */ /* 0x000fe200078e0a02 */
[----:B------:R-:W-:Y:S01]  /*27b0*/  ISETP.GT.U32.AND P0, PT, R2, R46, PT ;  /* 0x0000002e0200720c */ /* 0x000fe20003f04070 */
[----:B------:R-:W-:Y:S01]  /*27c0*/  IMAD.HI.U32 R48, R3, R50, RZ ;  /* 0x0000003203307227 */ /* 0x000fe200078e00ff */
[----:B------:R-:W-:Y:S02]  /*27d0*/  ISETP.GE.AND P4, PT, R63, RZ, PT ;  /* 0x000000ff3f00720c */ /* 0x000fe40003f86270 */
[----:B------:R-:W-:Y:S01]  /*27e0*/  IABS R63, R81 ;  /* 0x00000051003f7213 */ /* 0x000fe20000000000 */
[----:B------:R-:W-:Y:S01]  /*27f0*/  IMAD.MOV R49, RZ, RZ, -R48 ;  /* 0x000000ffff317224 */ /* 0x000fe200078e0a30 */
[----:B------:R-:W-:Y:S01]  /*2800*/  IABS R48, R54 ;  /* 0x0000003600307213 */ /* 0x000fe20000000000 */
[----:B------:R-:W-:Y:S01]  /*2810*/  @!P1 IMAD.MOV R43, RZ, RZ, -R43 ;  /* 0x000000ffff2b9224 */ /* 0x000fe200078e0a2b */
[----:B------:R-:W-:Y:S01]  /*2820*/  ISETP.GE.AND P1, PT, R51, RZ, PT ;  /* 0x000000ff3300720c */ /* 0x000fe20003f26270 */
[----:B------:R-:W-:Y:S01]  /*2830*/  @!P2 IMAD.IADD R44, R44, 0x1, -R2 ;  /* 0x000000012c2ca824 */ /* 0x000fe200078e0a02 */
[----:B------:R-:W-:Y:S01]  /*2840*/  ISETP.GE.AND P2, PT, R53, RZ, PT ;  /* 0x000000ff3500720c */ /* 0x000fe20003f46270 */
[----:B------:R-:W-:Y:S01]  /*2850*/  IMAD R49, R2, R49, R50 ;  /* 0x0000003102317224 */ /* 0x000fe200078e0232 */
[----:B------:R-:W-:Y:S01]  /*2860*/  IABS R53, R51 ;  /* 0x0000003300357213 */ /* 0x000fe20000000000 */
[----:B------:R-:W-:-:S02]  /*2870*/  @!P0 IMAD.IADD R46, R46, 0x1, -R2 ;  /* 0x000000012e2e8824 */ /* 0x000fc400078e0a02 */
[----:B------:R-:W-:Y:S01]  /*2880*/  @!P3 IMAD.IADD R42, R42, 0x1, -R2 ;  /* 0x000000012a2ab824 */ /* 0x000fe200078e0a02 */
[C---:B------:R-:W-:Y:S01]  /*2890*/  ISETP.GT.U32.AND P3, PT, R2.reuse, R45, PT ;  /* 0x0000002d0200720c */ /* 0x040fe20003f64070 */
[----:B------:R-:W-:Y:S01]  /*28a0*/  @!P5 IMAD.MOV R44, RZ, RZ, -R44 ;  /* 0x000000ffff2cd224 */ /* 0x000fe200078e0a2c */
[C---:B------:R-:W-:Y:S01]  /*28b0*/  ISETP.GT.U32.AND P0, PT, R2.reuse, R46, PT ;  /* 0x0000002e0200720c */ /* 0x040fe20003f04070 */
[----:B------:R-:W-:Y:S01]  /*28c0*/  @!P6 IMAD.MOV R42, RZ, RZ, -R42 ;  /* 0x000000ffff2ae224 */ /* 0x000fe200078e0a2a */
[----:B------:R-:W-:Y:S01]  /*28d0*/  ISETP.GT.U32.AND P5, PT, R2, R49, PT ;  /* 0x000000310200720c */ /* 0x000fe20003fa4070 */
[----:B------:R-:W-:Y:S01]  /*28e0*/  IMAD.MOV.U32 R51, RZ, RZ, R53 ;  /* 0x000000ffff337224 */ /* 0x000fe200078e0035 */
[----:B------:R-:W-:Y:S01]  /*28f0*/  ISETP.GE.AND P6, PT, R55, RZ, PT ;  /* 0x000000ff3700720c */ /* 0x000fe20003fc6270 */
[----:B------:R-:W-:Y:S01]  /*2900*/  IMAD.MOV.U32 R53, RZ, RZ, R48 ;  /* 0x000000ffff357224 */ /* 0x000fe200078e0030 */
[----:B------:R-:W-:Y:S01]  /*2910*/  IABS R55, R52 ;  /* 0x0000003400377213 */ /* 0x000fe20000000000 */
[----:B------:R-:W-:Y:S01]  /*2920*/  @!P4 IMAD.MOV R41, RZ, RZ, -R41 ;  /* 0x000000ffff29c224 */ /* 0x000fe200078e0a29 */
[----:B------:R-:W-:Y:S01]  /*2930*/  ISETP.GE.AND P4, PT, R57, RZ, PT ;  /* 0x000000ff3900720c */ /* 0x000fe20003f86270 */
[----:B------:R-:W-:Y:S01]  /*2940*/  IMAD.HI.U32 R48, R3, R51, RZ ;  /* 0x0000003303307227 */ /* 0x000fe200078e00ff */
[----:B------:R-:W-:-:S03]  /*2950*/  IABS R57, R39 ;  /* 0x0000002700397213 */ /* 0x000fc60000000000 */
[--C-:B------:R-:W-:Y:S02]  /*2960*/  @!P3 IMAD.IADD R45, R45, 0x1, -R2.reuse ;  /* 0x000000012d2db824 */ /* 0x100fe400078e0a02 */
[--C-:B------:R-:W-:Y:S01]  /*2970*/  @!P0 IMAD.IADD R46, R46, 0x1, -R2.reuse ;  /* 0x000000012e2e8824 */ /* 0x100fe200078e0a02 */
[----:B------:R-:W-:Y:S01]  /*2980*/  ISETP.GE.AND P0, PT, R52, RZ, PT ;  /* 0x000000ff3400720c */ /* 0x000fe20003f06270 */
[----:B------:R-:W-:Y:S01]  /*2990*/  @!P5 IMAD.IADD R49, R49, 0x1, -R2 ;  /* 0x000000013131d824 */ /* 0x000fe200078e0a02 */
[C---:B------:R-:W-:Y:S01]  /*29a0*/  ISETP.GT.U32.AND P3, PT, R2.reuse, R45, PT ;  /* 0x0000002d0200720c */ /* 0x040fe20003f64070 */
[----:B------:R-:W-:Y:S01]  /*29b0*/  @!P6 IMAD.MOV R46, RZ, RZ, -R46 ;  /* 0x000000ffff2ee224 */ /* 0x000fe200078e0a2e */
[----:B------:R-:W-:Y:S01]  /*29c0*/  ISETP.GE.AND P5, PT, R39, RZ, PT ;  /* 0x000000ff2700720c */ /* 0x000fe20003fa6270 */
[----:B------:R-:W-:Y:S01]  /*29d0*/  IMAD.MOV R48, RZ, RZ, -R48 ;  /* 0x000000ffff307224 */ /* 0x000fe200078e0a30 */
[----:B------:R-:W-:Y:S01]  /*29e0*/  ISETP.GT.U32.AND P6, PT, R2, R49, PT ;  /* 0x000000310200720c */ /* 0x000fe20003fc4070 */
[----:B------:R-:W-:-:S04]  /*29f0*/  IMAD.HI.U32 R50, R3, R53, RZ ;  /* 0x0000003503327227 */ /* 0x000fc800078e00ff */
[----:B------:R-:W-:Y:S02]  /*2a00*/  IMAD R51, R2, R48, R51 ;  /* 0x0000003002337224 */ /* 0x000fe400078e0233 */
[----:B------:R-:W-:-:S04]  /*2a10*/  IMAD.HI.U32 R48, R3, R55, RZ ;  /* 0x0000003703307227 */ /* 0x000fc800078e00ff */
[----:B------:R-:W-:Y:S01]  /*2a20*/  @!P3 IMAD.IADD R45, R45, 0x1, -R2 ;  /* 0x000000012d2db824 */ /* 0x000fe200078e0a02 */
[----:B------:R-:W-:Y:S01]  /*2a30*/  ISETP.GE.AND P3, PT, R54, RZ, PT ;  /* 0x000000ff3600720c */ /* 0x000fe20003f66270 */
[----:B------:R-:W-:Y:S02]  /*2a40*/  IMAD.MOV R50, RZ, RZ, -R50 ;  /* 0x000000ffff327224 */ /* 0x000fe400078e0a32 */
[----:B------:R-:W-:Y:S02]  /*2a50*/  IMAD.MOV R48, RZ, RZ, -R48 ;  /* 0x000000ffff307224 */ /* 0x000fe400078e0a30 */
[----:B------:R-:W-:Y:S02]  /*2a60*/  @!P6 IMAD.IADD R49, R49, 0x1, -R2 ;  /* 0x000000013131e824 */ /* 0x000fe400078e0a02 */
[----:B------:R-:W-:Y:S01]  /*2a70*/  @!P4 IMAD.MOV R45, RZ, RZ, -R45 ;  /* 0x000000ffff2dc224 */ /* 0x000fe200078e0a2d */
[C---:B------:R-:W-:Y:S01]  /*2a80*/  ISETP.GT.U32.AND P4, PT, R2.reuse, R51, PT ;  /* 0x000000330200720c */ /* 0x040fe20003f84070 */
[----:B------:R-:W-:-:S02]  /*2a90*/  IMAD R53, R2, R50, R53 ;  /* 0x0000003202357224 */ /* 0x000fc400078e0235 */
[C---:B------:R-:W-:Y:S02]  /*2aa0*/  IMAD R55, R2.reuse, R48, R55 ;  /* 0x0000003002377224 */ /* 0x040fe400078e0237 */
[----:B------:R-:W-:Y:S01]  /*2ab0*/  IMAD.MOV.U32 R39, RZ, RZ, R49 ;  /* 0x000000ffff277224 */ /* 0x000fe200078e0031 */
[----:B------:R-:W-:Y:S01]  /*2ac0*/  ISETP.GT.U32.AND P6, PT, R2, R53, PT ;  /* 0x000000350200720c */ /* 0x000fe20003fc4070 */
[----:B------:R-:W-:-:S04]  /*2ad0*/  IMAD.HI.U32 R48, R3, R57, RZ ;  /* 0x0000003903307227 */ /* 0x000fc800078e00ff */
[----:B------:R-:W-:Y:S01]  /*2ae0*/  @!P2 IMAD.MOV R39, RZ, RZ, -R39 ;  /* 0x000000ffff27a224 */ /* 0x000fe200078e0a27 */
[----:B------:R-:W-:Y:S01]  /*2af0*/  ISETP.GT.U32.AND P2, PT, R2, R55, PT ;  /* 0x000000370200720c */ /* 0x000fe20003f44070 */
[----:B------:R-:W-:Y:S01]  /*2b00*/  IMAD.HI.U32 R50, R3, R59, RZ ;  /* 0x0000003b03327227 */ /* 0x000fe200078e00ff */
[----:B------:R-:W-:-:S03]  /*2b10*/  @!P4 IADD3 R51, PT, PT, R51, -R2, RZ ;  /* 0x800000023333c210 */ /* 0x000fc60007ffe0ff */
[----:B------:R-:W-:Y:S01]  /*2b20*/  IMAD.HI.U32 R52, R3, R63, RZ ;  /* 0x0000003f03347227 */ /* 0x000fe200078e00ff */
[----:B------:R-:W-:-:S03]  /*2b30*/  ISETP.GT.U32.AND P4, PT, R2, R51, PT ;  /* 0x000000330200720c */ /* 0x000fc60003f84070 */
[----:B------:R-:W-:Y:S02]  /*2b40*/  @!P6 IMAD.IADD R53, R53, 0x1, -R2 ;  /* 0x000000013535e824 */ /* 0x000fe400078e0a02 */
[----:B------:R-:W-:Y:S02]  /*2b50*/  IMAD.MOV R48, RZ, RZ, -R48 ;  /* 0x000000ffff307224 */ /* 0x000fe400078e0a30 */
[----:B------:R-:W-:Y:S01]  /*2b60*/  @!P2 IMAD.IADD R55, R55, 0x1, -R2 ;  /* 0x000000013737a824 */ /* 0x000fe200078e0a02 */
[C---:B------:R-:W-:Y:S01]  /*2b70*/  ISETP.GT.U32.AND P6, PT, R2.reuse, R53, PT ;  /* 0x000000350200720c */ /* 0x040fe20003fc4070 */
[----:B------:R-:W-:Y:S02]  /*2b80*/  IMAD.MOV R50, RZ, RZ, -R50 ;  /* 0x000000ffff327224 */ /* 0x000fe400078e0a32 */
[----:B------:R-:W-:Y:S01]  /*2b90*/  IMAD.MOV R52, RZ, RZ, -R52 ;  /* 0x000000ffff347224 */ /* 0x000fe200078e0a34 */
[C---:B------:R-:W-:Y:S01]  /*2ba0*/  ISETP.GT.U32.AND P2, PT, R2.reuse, R55, PT ;  /* 0x000000370200720c */ /* 0x040fe20003f44070 */
[----:B------:R-:W-:Y:S01]  /*2bb0*/  @!P4 IMAD.IADD R51, R51, 0x1, -R2 ;  /* 0x000000013333c824 */ /* 0x000fe200078e0a02 */
[----:B------:R-:W-:Y:S01]  /*2bc0*/  ISETP.GE.AND P4, PT, R61, RZ, PT ;  /* 0x000000ff3d00720c */ /* 0x000fe20003f86270 */
[----:B------:R-:W-:-:S02]  /*2bd0*/  IMAD R49, R2, R48, R57 ;  /* 0x0000003002317224 */ /* 0x000fc400078e0239 */
[C---:B------:R-:W-:Y:S02]  /*2be0*/  IMAD R57, R2.reuse, R50, R59 ;  /* 0x0000003202397224 */ /* 0x040fe400078e023b */
[C---:B------:R-:W-:Y:S01]  /*2bf0*/  IMAD R59, R2.reuse, R52, R63 ;  /* 0x00000034023b7224 */ /* 0x040fe200078e023f */
[----:B------:R-:W-:Y:S01]  /*2c00*/  IABS R63, R71 ;  /* 0x00000047003f7213 */ /* 0x000fe20000000000 */
[----:B------:R-:W-:Y:S01]  /*2c10*/  @!P1 IMAD.MOV R51, RZ, RZ, -R51 ;  /* 0x000000ffff339224 */ /* 0x000fe200078e0a33 */
[C---:B------:R-:W-:Y:S01]  /*2c20*/  ISETP.GT.U32.AND P1, PT, R2.reuse, R49, PT ;  /* 0x000000310200720c */ /* 0x040fe20003f24070 */
[--C-:B------:R-:W-:Y:S01]  /*2c30*/  @!P6 IMAD.IADD R53, R53, 0x1, -R2.reuse ;  /* 0x000000013535e824 */ /* 0x100fe200078e0a02 */
[C---:B------:R-:W-:Y:S01]  /*2c40*/  ISETP.GT.U32.AND P6, PT, R2.reuse, R57, PT ;  /* 0x000000390200720c */ /* 0x040fe20003fc4070 */
[----:B------:R-:W-:Y:S01]  /*2c50*/  @!P2 IMAD.IADD R55, R55, 0x1, -R2 ;  /* 0x000000013737a824 */ /* 0x000fe200078e0a02 */
[----:B------:R-:W-:Y:S01]  /*2c60*/  ISETP.GT.U32.AND P2, PT, R2, R59, PT ;  /* 0x0000003b0200720c */ /* 0x000fe20003f44070 */
[----:B------:R-:W-:-:S04]  /*2c70*/  IMAD.HI.U32 R48, R3, R63, RZ ;  /* 0x0000003f03307227 */ /* 0x000fc800078e00ff */
[----:B------:R-:W-:-:S04]  /*2c80*/  IMAD.HI.U32 R54, R3, R65, RZ ;  /* 0x0000004103367227 */ /* 0x000fc800078e00ff */
[----:B------:R-:W-:Y:S02]  /*2c90*/  IMAD.MOV R48, RZ, RZ, -R48 ;  /* 0x000000ffff307224 */ /* 0x000fe400078e0a30 */
[----:B------:R-:W-:Y:S02]  /*2ca0*/  IMAD.MOV R54, RZ, RZ, -R54 ;  /* 0x000000ffff367224 */ /* 0x000fe400078e0a36 */
[C---:B------:R-:W-:Y:S01]  /*2cb0*/  IMAD R63, R2.reuse, R48, R63 ;  /* 0x00000030023f7224 */ /* 0x040fe200078e023f */
[----:B------:R-:W-:Y:S01]  /*2cc0*/  @!P2 IADD3 R59, PT, PT, R59, -R2, RZ ;  /* 0x800000023b3ba210 */ /* 0x000fe20007ffe0ff */
[C---:B------:R-:W-:Y:S01]  /*2cd0*/  IMAD R61, R2.reuse, R54, R65 ;  /* 0x00000036023d7224 */ /* 0x040fe200078e0241 */
[----:B------:R-:W-:Y:S01]  /*2ce0*/  IABS R65, R80 ;  /* 0x0000005000417213 */ /* 0x000fe20000000000 */
[--C-:B------:R-:W-:Y:S02]  /*2cf0*/  @!P1 IMAD.IADD R49, R49, 0x1, -R2.reuse ;  /* 0x0000000131319824 */ /* 0x100fe400078e0a02 */
[----:B------:R-:W-:Y:S01]  /*2d00*/  @!P6 IMAD.IADD R57, R57, 0x1, -R2 ;  /* 0x000000013939e824 */ /* 0x000fe200078e0a02 */
[C---:B------:R-:W-:Y:S01]  /*2d10*/  ISETP.GT.U32.AND P6, PT, R2.reuse, R63, PT ;  /* 0x0000003f0200720c */ /* 0x040fe20003fc4070 */
[----:B------:R-:W-:Y:S01]  /*2d20*/  IMAD.HI.U32 R50, R3, R65, RZ ;  /* 0x0000004103327227 */ /* 0x000fe200078e00ff */
[----:B------:R-:W-:-:S02]  /*2d30*/  ISETP.GT.U32.AND P2, PT, R2, R49, PT ;  /* 0x000000310200720c */ /* 0x000fc40003f44070 */
[----:B------:R-:W-:Y:S01]  /*2d40*/  ISETP.GT.U32.AND P1, PT, R2, R61, PT ;  /* 0x0000003d0200720c */ /* 0x000fe20003f24070 */
[----:B------:R-:W-:Y:S02]  /*2d50*/  IMAD.MOV R50, RZ, RZ, -R50 ;  /* 0x000000ffff327224 */ /* 0x000fe400078e0a32 */
[----:B------:R-:W-:-:S04]  /*2d60*/  IMAD.HI.U32 R52, R3, R67, RZ ;  /* 0x0000004303347227 */ /* 0x000fc800078e00ff */
[C---:B------:R-:W-:Y:S02]  /*2d70*/  IMAD R65, R2.reuse, R50, R65 ;  /* 0x0000003202417224 */ /* 0x040fe400078e0241 */
[--C-:B------:R-:W-:Y:S02]  /*2d80*/  @!P6 IMAD.IADD R63, R63, 0x1, -R2.reuse ;  /* 0x000000013f3fe824 */ /* 0x100fe400078e0a02 */
[----:B------:R-:W-:Y:S01]  /*2d90*/  @!P2 IMAD.IADD R49, R49, 0x1, -R2 ;  /* 0x000000013131a824 */ /* 0x000fe200078e0a02 */
[----:B------:R-:W-:Y:S01]  /*2da0*/  ISETP.GT.U32.AND P2, PT, R2, R65, PT ;  /* 0x000000410200720c */ /* 0x000fe20003f44070 */
[----:B------:R-:W-:-:S04]  /*2db0*/  IMAD.HI.U32 R54, R3, R69, RZ ;  /* 0x0000004503367227 */ /* 0x000fc800078e00ff */
[----:B------:R-:W-:Y:S01]  /*2dc0*/  @!P0 IMAD.MOV R55, RZ, RZ, -R55 ;  /* 0x000000ffff378224 */ /* 0x000fe200078e0a37 */
[C---:B------:R-:W-:Y:S01]  /*2dd0*/  ISETP.GT.U32.AND P0, PT, R2.reuse, R63, PT ;  /* 0x0000003f0200720c */ /* 0x040fe20003f04070 */
[----:B------:R-:W-:Y:S01]  /*2de0*/  @!P3 IMAD.MOV R53, RZ, RZ, -R53 ;  /* 0x000000ffff35b224 */ /* 0x000fe200078e0a35 */
[C---:B------:R-:W-:Y:S01]  /*2df0*/  ISETP.GT.U32.AND P3, PT, R2.reuse, R59, PT ;  /* 0x0000003b0200720c */ /* 0x040fe20003f64070 */
[----:B------:R-:W-:Y:S02]  /*2e00*/  IMAD.MOV R52, RZ, RZ, -R52 ;  /* 0x000000ffff347224 */ /* 0x000fe400078e0a34 */
[----:B------:R-:W-:Y:S02]  /*2e10*/  IMAD.MOV R54, RZ, RZ, -R54 ;  /* 0x000000ffff367224 */ /* 0x000fe400078e0a36 */
[C---:B------:R-:W-:Y:S01]  /*2e20*/  IMAD R67, R2.reuse, R52, R67 ;  /* 0x0000003402437224 */ /* 0x040fe200078e0243 */
[----:B------:R-:W-:Y:S01]  /*2e30*/  IABS R52, R79 ;  /* 0x0000004f00347213 */ /* 0x000fe20000000000 */
[----:B------:R-:W-:Y:S01]  /*2e40*/  IMAD R69, R2, R54, R69 ;  /* 0x0000003602457224 */ /* 0x000fe200078e0245 */
[----:B------:R-:W-:Y:S01]  /*2e50*/  IABS R54, R78 ;  /* 0x0000004e00367213 */ /* 0x000fe20000000000 */
[----:B------:R-:W-:Y:S01]  /*2e60*/  @!P2 IMAD.IADD R65, R65, 0x1, -R2 ;  /* 0x000000014141a824 */ /* 0x000fe200078e0a02 */
[----:B------:R-:W-:Y:S01]  /*2e70*/  ISETP.GE.AND P2, PT, R71, RZ, PT ;  /* 0x000000ff4700720c */ /* 0x000fe20003f46270 */
[----:B------:R-:W-:-:S04]  /*2e80*/  IMAD.HI.U32 R48, R3, R52, RZ ;  /* 0x0000003403307227 */ /* 0x000fc800078e00ff */
[----:B------:R-:W-:-:S04]  /*2e90*/  IMAD.HI.U32 R50, R3, R54, RZ ;  /* 0x0000003603327227 */ /* 0x000fc800078e00ff */
[--C-:B------:R-:W-:Y:S01]  /*2ea0*/  @!P0 IMAD.IADD R63, R63, 0x1, -R2.reuse ;  /* 0x000000013f3f8824 */ /* 0x100fe200078e0a02 */
[----:B------:R-:W-:Y:S01]  /*2eb0*/  ISETP.GE.AND P0, PT, R73, RZ, PT ;  /* 0x000000ff4900720c */ /* 0x000fe20003f06270 */
[----:B------:R-:W-:Y:S01]  /*2ec0*/  @!P3 IMAD.IADD R59, R59, 0x1, -R2 ;  /* 0x000000013b3bb824 */ /* 0x000fe200078e0a02 */
[----:B------:R-:W-:Y:S01]  /*2ed0*/  ISETP.GE.AND P3, PT, R81, RZ, PT ;  /* 0x000000ff5100720c */ /* 0x000fe20003f66270 */
[----:B------:R-:W-:Y:S02]  /*2ee0*/  IMAD.MOV R73, RZ, RZ, -R48 ;  /* 0x000000ffff497224 */ /* 0x000fe400078e0a30 */
[----:B------:R-:W-:Y:S01]  /*2ef0*/  IMAD.MOV R81, RZ, RZ, -R50 ;  /* 0x000000ffff517224 */ /* 0x000fe200078e0a32 */
[----:B------:R-:W-:Y:S01]  /*2f00*/  IABS R50, R75 ;  /* 0x0000004b00327213 */ /* 0x000fe20000000000 */
[----:B------:R-:W-:Y:S01]  /*2f10*/  @!P1 IMAD.IADD R61, R61, 0x1, -R2 ;  /* 0x000000013d3d9824 */ /* 0x000fe200078e0a02 */
[C---:B------:R-:W-:Y:S01]  /*2f20*/  ISETP.GT.U32.AND P1, PT, R2.reuse, R57, PT ;  /* 0x000000390200720c */ /* 0x040fe20003f24070 */
[----:B------:R-:W-:-:S02]  /*2f30*/  IMAD R71, R2, R73, R52 ;  /* 0x0000004902477224 */ /* 0x000fc400078e0234 */
[C---:B------:R-:W-:Y:S01]  /*2f40*/  IMAD R73, R2.reuse, R81, R54 ;  /* 0x0000005102497224 */ /* 0x040fe200078e0236 */
[C---:B------:R-:W-:Y:S01]  /*2f50*/  ISETP.GT.U32.AND P6, PT, R2.reuse, R61, PT ;  /* 0x0000003d0200720c */ /* 0x040fe20003fc4070 */
[----:B------:R-:W-:Y:S01]  /*2f60*/  @!P2 IMAD.MOV R63, RZ, RZ, -R63 ;  /* 0x000000ffff3fa224 */ /* 0x000fe200078e0a3f */
[----:B------:R-:W-:Y:S01]  /*2f70*/  IABS R81, R74 ;  /* 0x0000004a00517213 */ /* 0x000fe20000000000 */
[----:B------:R-:W-:Y:S01]  /*2f80*/  @!P3 IMAD.MOV R59, RZ, RZ, -R59 ;  /* 0x000000ffff3bb224 */ /* 0x000fe200078e0a3b */
[C---:B------:R-:W-:Y:S01]  /*2f90*/  ISETP.GT.U32.AND P2, PT, R2.reuse, R73, PT ;  /* 0x000000490200720c */ /* 0x040fe20003f44070 */
[----:B------:R-:W-:Y:S01]  /*2fa0*/  IMAD.HI.U32 R48, R3, R50, RZ ;  /* 0x0000003203307227 */ /* 0x000fe200078e00ff */
[----:B------:R-:W-:-:S03]  /*2fb0*/  ISETP.GT.U32.AND P3, PT, R2, R71, PT ;  /* 0x000000470200720c */ /* 0x000fc60003f64070 */
[--C-:B------:R-:W-:Y:S01]  /*2fc0*/  @!P1 IMAD.IADD R57, R57, 0x1, -R2.reuse ;  /* 0x0000000139399824 */ /* 0x100fe200078e0a02 */
[C---:B------:R-:W-:Y:S01]  /*2fd0*/  ISETP.GT.U32.AND P1, PT, R2.reuse, R67, PT ;  /* 0x000000430200720c */ /* 0x040fe20003f24070 */
[----:B------:R-:W-:Y:S01]  /*2fe0*/  @!P5 IMAD.MOV R49, RZ, RZ, -R49 ;  /* 0x000000ffff31d224 */ /* 0x000fe200078e0a31 */
[C---:B------:R-:W-:Y:S01]  /*2ff0*/  ISETP.GT.U32.AND P5, PT, R2.reuse, R65, PT ;  /* 0x000000410200720c */ /* 0x040fe20003fa4070 */
[--C-:B------:R-:W-:Y:S01]  /*3000*/  @!P6 IMAD.IADD R61, R61, 0x1, -R2.reuse ;  /* 0x000000013d3de824 */ /* 0x100fe200078e0a02 */
[C---:B------:R-:W-:Y:S01]  /*3010*/  ISETP.GT.U32.AND P6, PT, R2.reuse, R69, PT ;  /* 0x000000450200720c */ /* 0x040fe20003fc4070 */
[----:B------:R-:W-:Y:S02]  /*3020*/  @!P4 IMAD.MOV R57, RZ, RZ, -R57 ;  /* 0x000000ffff39c224 */ /* 0x000fe400078e0a39 */
[--C-:B------:R-:W-:Y:S02]  /*3030*/  @!P2 IMAD.IADD R73, R73, 0x1, -R2.reuse ;  /* 0x000000014949a824 */ /* 0x100fe400078e0a02 */
[----:B------:R-:W-:Y:S01]  /*3040*/  @!P3 IMAD.IADD R71, R71, 0x1, -R2 ;  /* 0x000000014747b824 */ /* 0x000fe200078e0a02 */
[----:B------:R-:W-:Y:S01]  /*3050*/  ISETP.GE.AND P3, PT, R75, RZ, PT ;  /* 0x000000ff4b00720c */ /* 0x000fe20003f66270 */
[----:B------:R-:W-:Y:S01]  /*3060*/  IMAD.MOV R75, RZ, RZ, -R48 ;  /* 0x000000ffff4b7224 */ /* 0x000fe200078e0a30 */
[----:B------:R-:W-:Y:S01]  /*3070*/  ISETP.GT.U32.AND P2, PT, R2, R73, PT ;  /* 0x000000490200720c */ /* 0x000fe20003f44070 */
[----:B------:R-:W-:Y:S01]  /*3080*/  @!P1 IMAD.IADD R67, R67, 0x1, -R2 ;  /* 0x0000000143439824 */ /* 0x000fe200078e0a02 */
[----:B------:R-:W-:Y:S01]  /*3090*/  ISETP.GE.AND P1, PT, R80, RZ, PT ;  /* 0x000000ff5000720c */ /* 0x000fe20003f26270 */
[C---:B------:R-:W-:Y:S01]  /*30a0*/  IMAD R75, R2.reuse, R75, R50 ;  /* 0x0000004b024b7224 */ /* 0x040fe200078e0232 */
[----:B------:R-:W-:Y:S01]  /*30b0*/  @!P5 IADD3 R65, PT, PT, R65, -R2, RZ ;  /* 0x800000024141d210 */ /* 0x000fe20007ffe0ff */
[----:B------:R-:W-:Y:S01]  /*30c0*/  @!P6 IMAD.IADD R69, R69, 0x1, -R2 ;  /* 0x000000014545e824 */ /* 0x000fe200078e0a02 */
[C---:B------:R-:W-:Y:S01]  /*30d0*/  ISETP.GT.U32.AND P4, PT, R2.reuse, R67, PT ;  /* 0x000000430200720c */ /* 0x040fe20003f84070 */
[----:B------:R-:W-:Y:S01]  /*30e0*/  @!P0 IMAD.MOV R61, RZ, RZ, -R61 ;  /* 0x000000ffff3d8224 */ /* 0x000fe200078e0a3d */
[----:B------:R-:W-:Y:S01]  /*30f0*/  ISETP.GE.AND P0, PT, R77, RZ, PT ;  /* 0x000000ff4d00720c */ /* 0x000fe20003f06270 */
[----:B------:R-:W-:Y:S01]  /*3100*/  IMAD.HI.U32 R48, R3, R81, RZ ;  /* 0x0000005103307227 */ /* 0x000fe200078e00ff */
[----:B------:R-:W-:-:S02]  /*3110*/  ISETP.GT.U32.AND P6, PT, R2, R69, PT ;  /* 0x000000450200720c */ /* 0x000fc40003fc4070 */
[----:B------:R-:W-:Y:S01]  /*3120*/  ISETP.GE.AND P5, PT, R76, RZ, PT ;  /* 0x000000ff4c00720c */ /* 0x000fe20003fa6270 */
[----:B------:R-:W-:Y:S01]  /*3130*/  @!P2 IMAD.IADD R73, R73, 0x1, -R2 ;  /* 0x000000014949a824 */ /* 0x000fe200078e0a02 */
[C---:B------:R-:W-:Y:S01]  /*3140*/  ISETP.GT.U32.AND P2, PT, R2.reuse, R75, PT ;  /* 0x0000004b0200720c */ /* 0x040fe20003f44070 */
[----:B------:R-:W-:Y:S01]  /*3150*/  @!P1 IMAD.MOV R65, RZ, RZ, -R65 ;  /* 0x000000ffff419224 */ /* 0x000fe200078e0a41 */
[C---:B------:R-:W-:Y:S01]  /*3160*/  ISETP.GT.U32.AND P1, PT, R2.reuse, R71, PT ;  /* 0x000000470200720c */ /* 0x040fe20003f24070 */
[----:B------:R-:W-:Y:S01]  /*3170*/  IMAD.MOV R48, RZ, RZ, -R48 ;  /* 0x000000ffff307224 */ /* 0x000fe200078e0a30 */
[----:B------:R-:W-:Y:S01]  /*3180*/  IABS R77, R12 ;  /* 0x0000000c004d7213 */ /* 0x000fe20000000000 */
[--C-:B------:R-:W-:Y:S01]  /*3190*/  @!P4 IMAD.IADD R67, R67, 0x1, -R2.reuse ;  /* 0x000000014343c824 */ /* 0x100fe200078e0a02 */
[----:B------:R-:W-:Y:S01]  /*31a0*/  ISETP.GE.AND P4, PT, R79, RZ, PT ;  /* 0x000000ff4f00720c */ /* 0x000fe20003f86270 */
[----:B------:R-:W-:Y:S01]  /*31b0*/  IMAD R81, R2, R48, R81 ;  /* 0x0000003002517224 */ /* 0x000fe200078e0251 */
[----:B------:R-:W-:Y:S01]  /*31c0*/  IABS R79, R13 ;  /* 0x0000000d004f7213 */ /* 0x000fe20000000000 */
[----:B------:R-:W-:Y:S01]  /*31d0*/  @!P0 IMAD.MOV R67, RZ, RZ, -R67 ;  /* 0x000000ffff438224 */ /* 0x000fe200078e0a43 */
[----:B------:R-:W-:Y:S01]  /*31e0*/  ISETP.GE.AND P0, PT, R14, RZ, PT ;  /* 0x000000ff0e00720c */ /* 0x000fe20003f06270 */
[--C-:B------:R-:W-:Y:S01]  /*31f0*/  @!P6 IMAD.IADD R69, R69, 0x1, -R2.reuse ;  /* 0x000000014545e824 */ /* 0x100fe200078e0a02 */
[----:B------:R-:W-:Y:S01]  /*3200*/  IABS R14, R14 ;  /* 0x0000000e000e7213 */ /* 0x000fe20000000000 */
[----:B------:R-:W-:Y:S01]  /*3210*/  @!P2 IMAD.IADD R75, R75, 0x1, -R2 ;  /* 0x000000014b4ba824 */ /* 0x000fe200078e0a02 */
[----:B------:R-:W-:Y:S01]  /*3220*/  ISETP.GE.AND P6, PT, R78, RZ, PT ;  /* 0x000000ff4e00720c */ /* 0x000fe20003fc6270 */
[----:B------:R-:W-:Y:S01]  /*3230*/  @!P5 IMAD.MOV R69, RZ, RZ, -R69 ;  /* 0x000000ffff45d224 */ /* 0x000fe200078e0a45 */
[----:B------:R-:W-:Y:S01]  /*3240*/  ISETP.GE.AND P5, PT, R12, RZ, PT ;  /* 0x000000ff0c00720c */ /* 0x000fe20003fa6270 */
[----:B------:R-:W-:Y:S01]  /*3250*/  IMAD.HI.U32 R12, R3, R14, RZ ;  /* 0x0000000e030c7227 */ /* 0x000fe200078e00ff */
[----:B------:R-:W-:-:S03]  /*3260*/  ISETP.GT.U32.AND P2, PT, R2, R75, PT ;  /* 0x0000004b0200720c */ /* 0x000fc60003f44070 */
[----:B------:R-:W-:Y:S01]  /*3270*/  @!P1 IMAD.IADD R71, R71, 0x1, -R2 ;  /* 0x0000000147479824 */ /* 0x000fe200078e0a02 */
[----:B------:R-:W-:Y:S01]  /*3280*/  ISETP.GE.AND P1, PT, R13, RZ, PT ;  /* 0x000000ff0d00720c */ /* 0x000fe20003f26270 */
[----:B------:R-:W-:Y:S02]  /*3290*/  IMAD.MOV R13, RZ, RZ, -R12 ;  /* 0x000000ffff0d7224 */ /* 0x000fe400078e0a0c */
[----:B------:R-:W-:-:S04]  /*32a0*/  IMAD.HI.U32 R12, R3, R77, RZ ;  /* 0x0000004d030c7227 */ /* 0x000fc800078e00ff */
[C---:B------:R-:W-:Y:S02]  /*32b0*/  IMAD R13, R2.reuse, R13, R14 ;  /* 0x0000000d020d7224 */ /* 0x040fe400078e020e */
[----:B------:R-:W-:Y:S02]  /*32c0*/  @!P2 IMAD.IADD R75, R75, 0x1, -R2 ;  /* 0x000000014b4ba824 */ /* 0x000fe400078e0a02 */
[----:B------:R-:W-:Y:S01]  /*32d0*/  IMAD.MOV R12, RZ, RZ, -R12 ;  /* 0x000000ffff0c7224 */ /* 0x000fe200078e0a0c */
[----:B------:R-:W-:Y:S01]  /*32e0*/  ISETP.GT.U32.AND P2, PT, R2, R13, PT ;  /* 0x0000000d0200720c */ /* 0x000fe20003f44070 */
[----:B------:R-:W-:-:S04]  /*32f0*/  IMAD.HI.U32 R14, R3, R79, RZ ;  /* 0x0000004f030e7227 */ /* 0x000fc800078e00ff */
[----:B------:R-:W-:Y:S02]  /*3300*/  IMAD R77, R2, R12, R77 ;  /* 0x0000000c024d7224 */ /* 0x000fe400078e024d */
[----:B------:R-:W-:Y:S02]  /*3310*/  IMAD.MOV R14, RZ, RZ, -R14 ;  /* 0x000000ffff0e7224 */ /* 0x000fe400078e0a0e */
[----:B------:R-:W-:-:S04]  /*3320*/  IMAD.HI.U32 R12, R3, R85, RZ ;  /* 0x00000055030c7227 */ /* 0x000fc800078e00ff */
[----:B------:R-:W-:Y:S01]  /*3330*/  @!P2 IMAD.IADD R13, R13, 0x1, -R2 ;  /* 0x000000010d0da824 */ /* 0x000fe200078e0a02 */
[C---:B------:R-:W-:Y:S01]  /*3340*/  ISETP.GT.U32.AND P2, PT, R2.reuse, R77, PT ;  /* 0x0000004d0200720c */ /* 0x040fe20003f44070 */
[C---:B------:R-:W-:Y:S02]  /*3350*/  IMAD R79, R2.reuse, R14, R79 ;  /* 0x0000000e024f7224 */ /* 0x040fe400078e024f */
[----:B------:R-:W-:Y:S01]  /*3360*/  @!P4 IMAD.MOV R71, RZ, RZ, -R71 ;  /* 0x000000ffff47c224 */ /* 0x000fe200078e0a47 */
[C---:B------:R-:W-:Y:S01]  /*3370*/  ISETP.GT.U32.AND P4, PT, R2.reuse, R13, PT ;  /* 0x0000000d0200720c */ /* 0x040fe20003f84070 */
[----:B------:R-:W-:Y:S01]  /*3380*/  @!P6 IMAD.MOV R73, RZ, RZ, -R73 ;  /* 0x000000ffff49e224 */ /* 0x000fe200078e0a49 */
[----:B------:R-:W-:Y:S01]  /*3390*/  ISETP.GT.U32.AND P6, PT, R2, R79, PT ;  /* 0x0000004f0200720c */ /* 0x000fe20003fc4070 */
[----:B------:R-:W-:Y:S02]  /*33a0*/  IMAD.MOV R48, RZ, RZ, -R12 ;  /* 0x000000ffff307224 */ /* 0x000fe400078e0a0c */
[----:B------:R-:W-:-:S04]  /*33b0*/  IMAD.HI.U32 R50, R3, R83, RZ ;  /* 0x0000005303327227 */ /* 0x000fc800078e00ff */
[----:B------:R-:W-:Y:S02]  /*33c0*/  @!P2 IMAD.IADD R77, R77, 0x1, -R2 ;  /* 0x000000014d4da824 */ /* 0x000fe400078e0a02 */
[----:B------:R-:W-:-:S03]  /*33d0*/  IMAD.HI.U32 R12, R3, R87, RZ ;  /* 0x00000057030c7227 */ /* 0x000fc600078e00ff */
[C---:B------:R-:W-:Y:S01]  /*33e0*/  ISETP.GT.U32.AND P2, PT, R2.reuse, R77, PT ;  /* 0x0000004d0200720c */ /* 0x040fe20003f44070 */
[----:B------:R-:W-:Y:S02]  /*33f0*/  IMAD.MOV R50, RZ, RZ, -R50 ;  /* 0x000000ffff327224 */ /* 0x000fe400078e0a32 */
[C---:B------:R-:W-:Y:S02]  /*3400*/  IMAD R85, R2.reuse, R48, R85 ;  /* 0x0000003002557224 */ /* 0x040fe400078e0255 */
[----:B------:R-:W-:Y:S02]  /*3410*/  IMAD.MOV R12, RZ, RZ, -R12 ;  /* 0x000000ffff0c7224 */ /* 0x000fe400078e0a0c */
[----:B------:R-:W-:Y:S02]  /*3420*/  IMAD R83, R2, R50, R83 ;  /* 0x0000003202537224 */ /* 0x000fe400078e0253 */
[----:B------:R-:W-:-:S04]  /*3430*/  IMAD.HI.U32 R14, R3, R89, RZ ;  /* 0x00000059030e7227 */ /* 0x000fc800078e00ff */
[----:B------:R-:W-:Y:S01]  /*3440*/  IMAD R87, R2, R12, R87 ;  /* 0x0000000c02577224 */ /* 0x000fe200078e0257 */
[----:B------:R-:W-:Y:S01]  /*3450*/  IADD3 R14, PT, PT, -R14, RZ, RZ ;  /* 0x000000ff0e0e7210 */ /* 0x000fe20007ffe1ff */
[----:B------:R-:W-:Y:S01]  /*3460*/  @!P3 IMAD.MOV R75, RZ, RZ, -R75 ;  /* 0x000000ffff4bb224 */ /* 0x000fe200078e0a4b */
[C---:B------:R-:W-:Y:S01]  /*3470*/  ISETP.GT.U32.AND P3, PT, R2.reuse, R81, PT ;  /* 0x000000510200720c */ /* 0x040fe20003f64070 */
[--C-:B------:R-:W-:Y:S01]  /*3480*/  @!P2 IMAD.IADD R77, R77, 0x1, -R2.reuse ;  /* 0x000000014d4da824 */ /* 0x100fe200078e0a02 */
[C---:B------:R-:W-:Y:S01]  /*3490*/  ISETP.GT.U32.AND P2, PT, R2.reuse, R85, PT ;  /* 0x000000550200720c */ /* 0x040fe20003f44070 */
[--C-:B------:R-:W-:Y:S01]  /*34a0*/  @!P4 IMAD.IADD R13, R13, 0x1, -R2.reuse ;  /* 0x000000010d0dc824 */ /* 0x100fe200078e0a02 */
[C---:B------:R-:W-:Y:S01]  /*34b0*/  ISETP.GT.U32.AND P4, PT, R2.reuse, R83, PT ;  /* 0x000000530200720c */ /* 0x040fe20003f84070 */
[----:B------:R-:W-:Y:S01]  /*34c0*/  @!P6 IMAD.IADD R79, R79, 0x1, -R2 ;  /* 0x000000014f4fe824 */ /* 0x000fe200078e0a02 */
[C---:B------:R-:W-:Y:S01]  /*34d0*/  ISETP.GT.U32.AND P6, PT, R2.reuse, R87, PT ;  /* 0x000000570200720c */ /* 0x040fe20003fc4070 */
[----:B------:R-:W-:Y:S01]  /*34e0*/  IMAD R89, R2, R14, R89 ;  /* 0x0000000e02597224 */ /* 0x000fe200078e0259 */
[----:B------:R-:W-:Y:S01]  /*34f0*/  @!P5 IADD3 R77, PT, PT, -R77, RZ, RZ ;  /* 0x000000ff4d4dd210 */ /* 0x000fe20007ffe1ff */
[----:B------:R-:W-:-:S04]  /*3500*/  IMAD.HI.U32 R48, R3, R91, RZ ;  /* 0x0000005b03307227 */ /* 0x000fc800078e00ff */
[--C-:B------:R-:W-:Y:S01]  /*3510*/  @!P3 IMAD.IADD R81, R81, 0x1, -R2.reuse ;  /* 0x000000015151b824 */ /* 0x100fe200078e0a02 */
[C---:B------:R-:W-:Y:S01]  /*3520*/  ISETP.GT.U32.AND P3, PT, R2.reuse, R89, PT ;  /* 0x000000590200720c */ /* 0x040fe20003f64070 */
[--C-:B------:R-:W-:Y:S02]  /*3530*/  @!P2 IMAD.IADD R85, R85, 0x1, -R2.reuse ;  /* 0x000000015555a824 */ /* 0x100fe400078e0a02 */
[--C-:B------:R-:W-:Y:S01]  /*3540*/  @!P4 IMAD.IADD R83, R83, 0x1, -R2.reuse ;  /* 0x000000015353c824 */ /* 0x100fe200078e0a02 */
[C---:B------:R-:W-:Y:S01]  /*3550*/  ISETP.GT.U32.AND P4, PT, R2.reuse, R79, PT ;  /* 0x0000004f0200720c */ /* 0x040fe20003f84070 */
[----:B------:R-:W-:Y:S01]  /*3560*/  @!P6 IMAD.IADD R87, R87, 0x1, -R2 ;  /* 0x000000015757e824 */ /* 0x000fe200078e0a02 */
[C---:B------:R-:W-:Y:S01]  /*3570*/  ISETP.GT.U32.AND P2, PT, R2.reuse, R81, PT ;  /* 0x000000510200720c */ /* 0x040fe20003f44070 */
[----:B------:R-:W-:Y:S01]  /*3580*/  IMAD.HI.U32 R50, R3, R93, RZ ;  /* 0x0000005d03327227 */ /* 0x000fe200078e00ff */
[----:B------:R-:W-:-:S03]  /*3590*/  ISETP.GT.U32.AND P6, PT, R2, R85, PT ;  /* 0x000000550200720c */ /* 0x000fc60003fc4070 */
[----:B------:R-:W-:-:S04]  /*35a0*/  IMAD.HI.U32 R14, R3, R97, RZ ;  /* 0x00000061030e7227 */ /* 0x000fc800078e00ff */
[----:B------:R-:W-:-:S04]  /*35b0*/  IMAD.HI.U32 R12, R3, R95, RZ ;  /* 0x0000005f030c7227 */ /* 0x000fc800078e00ff */
[----:B------:R-:W-:Y:S02]  /*35c0*/  IMAD.MOV R48, RZ, RZ, -R48 ;  /* 0x000000ffff307224 */ /* 0x000fe400078e0a30 */
[----:B------:R-:W-:Y:S02]  /*35d0*/  IMAD.MOV R50, RZ, RZ, -R50 ;  /* 0x000000ffff327224 */ /* 0x000fe400078e0a32 */
[----:B------:R-:W-:Y:S02]  /*35e0*/  IMAD.MOV R14, RZ, RZ, -R14 ;  /* 0x000000ffff0e7224 */ /* 0x000fe400078e0a0e */
[----:B------:R-:W-:Y:S02]  /*35f0*/  IMAD.MOV R12, RZ, RZ, -R12 ;  /* 0x000000ffff0c7224 */ /* 0x000fe400078e0a0c */
[C---:B------:R-:W-:Y:S02]  /*3600*/  IMAD R91, R2.reuse, R48, R91 ;  /* 0x00000030025b7224 */ /* 0x040fe400078e025b */
[----:B------:R-:W-:-:S02]  /*3610*/  IMAD R93, R2, R50, R93 ;  /* 0x00000032025d7224 */ /* 0x000fc400078e025d */
[C---:B------:R-:W-:Y:S01]  /*3620*/  IMAD R97, R2.reuse, R14, R97 ;  /* 0x0000000e02617224 */ /* 0x040fe200078e0261 */
[----:B------:R-:W-:Y:S01]  /*3630*/  IABS R14, R0 ;  /* 0x00000000000e7213 */ /* 0x000fe20000000000 */
[----:B------:R-:W-:Y:S01]  /*3640*/  @!P0 IMAD.MOV R13, RZ, RZ, -R13 ;  /* 0x000000ffff0d8224 */ /* 0x000fe200078e0a0d */
[C---:B------:R-:W-:Y:S01]  /*3650*/  ISETP.GT.U32.AND P0, PT, R2.reuse, R83, PT ;  /* 0x000000530200720c */ /* 0x040fe20003f04070 */
[----:B------:R-:W-:Y:S01]  /*3660*/  @!P3 IMAD.IADD R89, R89, 0x1, -R2 ;  /* 0x000000015959b824 */ /* 0x000fe200078e0a02 */
[C---:B------:R-:W-:Y:S01]  /*3670*/  ISETP.GT.U32.AND P3, PT, R2.reuse, R87, PT ;  /* 0x000000570200720c */ /* 0x040fe20003f64070 */
[C---:B------:R-:W-:Y:S02]  /*3680*/  IMAD R95, R2.reuse, R12, R95 ;  /* 0x0000000c025f7224 */ /* 0x040fe400078e025f */
[----:B------:R-:W-:Y:S01]  /*3690*/  IMAD.HI.U32 R12, R3, R99, RZ ;  /* 0x00000063030c7227 */ /* 0x000fe200078e00ff */
[----:B------:R-:W-:-:S03]  /*36a0*/  ISETP.GT.U32.AND P5, PT, R2, R89, PT ;  /* 0x000000590200720c */ /* 0x000fc60003fa4070 */
[--C-:B------:R-:W-:Y:S01]  /*36b0*/  @!P4 IMAD.IADD R79, R79, 0x1, -R2.reuse ;  /* 0x000000014f4fc824 */ /* 0x100fe200078e0a02 */
[C---:B------:R-:W-:Y:S01]  /*36c0*/  ISETP.GT.U32.AND P4, PT, R2.reuse, R91, PT ;  /* 0x0000005b0200720c */ /* 0x040fe20003f84070 */
[--C-:B------:R-:W-:Y:S01]  /*36d0*/  @!P2 IMAD.IADD R81, R81, 0x1, -R2.reuse ;  /* 0x000000015151a824 */ /* 0x100fe200078e0a02 */
[C---:B------:R-:W-:Y:S01]  /*36e0*/  ISETP.GT.U32.AND P2, PT, R2.reuse, R93, PT ;  /* 0x0000005d0200720c */ /* 0x040fe20003f44070 */
[----:B------:R-:W-:Y:S01]  /*36f0*/  @!P6 IMAD.IADD R85, R85, 0x1, -R2 ;  /* 0x000000015555e824 */ /* 0x000fe200078e0a02 */
[----:B------:R-:W-:Y:S01]  /*3700*/  ISETP.GT.U32.AND P6, PT, R2, R97, PT ;  /* 0x000000610200720c */ /* 0x000fe20003fc4070 */
[----:B------:R-:W-:Y:S02]  /*3710*/  IMAD.MOV R12, RZ, RZ, -R12 ;  /* 0x000000ffff0c7224 */ /* 0x000fe400078e0a0c */
[----:B------:R-:W-:-:S04]  /*3720*/  IMAD.HI.U32 R3, R3, R14, RZ ;  /* 0x0000000e03037227 */ /* 0x000fc800078e00ff */
[C---:B------:R-:W-:Y:S02]  /*3730*/  IMAD R99, R2.reuse, R12, R99 ;  /* 0x0000000c02637224 */ /* 0x040fe400078e0263 */
[----:B------:R-:W-:Y:S02]  /*3740*/  IMAD.MOV R3, RZ, RZ, -R3 ;  /* 0x000000ffff037224 */ /* 0x000fe400078e0a03 */
[--C-:B------:R-:W-:Y:S01]  /*3750*/  @!P0 IMAD.IADD R83, R83, 0x1, -R2.reuse ;  /* 0x0000000153538824 */ /* 0x100fe200078e0a02 */
[C---:B------:R-:W-:Y:S01]  /*3760*/  ISETP.GT.U32.AND P0, PT, R2.reuse, R95, PT ;  /* 0x0000005f0200720c */ /* 0x040fe20003f04070 */
[----:B------:R-:W-:Y:S01]  /*3770*/  @!P3 IMAD.IADD R87, R87, 0x1, -R2 ;  /* 0x000000015757b824 */ /* 0x000fe200078e0a02 */
[C---:B------:R-:W-:Y:S01]  /*3780*/  ISETP.GT.U32.AND P3, PT, R2.reuse, R99, PT ;  /* 0x000000630200720c */ /* 0x040fe20003f64070 */
[----:B------:R-:W-:Y:S02]  /*3790*/  IMAD R3, R2, R3, R14 ;  /* 0x0000000302037224 */ /* 0x000fe400078e020e */
[--C-:B------:R-:W-:Y:S01]  /*37a0*/  @!P5 IMAD.IADD R89, R89, 0x1, -R2.reuse ;  /* 0x000000015959d824 */ /* 0x100fe200078e0a02 */
[----:B------:R-:W-:Y:S01]  /*37b0*/  ISETP.GE.AND P5, PT, R74, RZ, PT ;  /* 0x000000ff4a00720c */ /* 0x000fe20003fa6270 */
[--C-:B------:R-:W-:Y:S01]  /*37c0*/  @!P4 IMAD.IADD R91, R91, 0x1, -R2.reuse ;  /* 0x000000015b5bc824 */ /* 0x100fe200078e0a02 */
[----:B------:R-:W-:Y:S01]  /*37d0*/  ISETP.GE.AND P4, PT, R72, RZ, PT ;  /* 0x000000ff4800720c */ /* 0x000fe20003f86270 */
[--C-:B------:R-:W-:Y:S01]  /*37e0*/  @!P2 IMAD.IADD R93, R93, 0x1, -R2.reuse ;  /* 0x000000015d5da824 */ /* 0x100fe200078e0a02 */
[----:B------:R-:W-:Y:S01]  /*37f0*/  ISETP.GE.AND P2, PT, R68, RZ, PT ;  /* 0x000000ff4400720c */ /* 0x000fe20003f46270 */
[--C-:B------:R-:W-:Y:S01]  /*3800*/  @!P6 IMAD.IADD R97, R97, 0x1, -R2.reuse ;  /* 0x000000016161e824 */ /* 0x100fe200078e0a02 */
[----:B------:R-:W-:Y:S01]  /*3810*/  ISETP.GT.U32.AND P6, PT, R2, R3, PT ;  /* 0x000000030200720c */ /* 0x000fe20003fc4070 */
[--C-:B------:R-:W-:Y:S01]  /*3820*/  @!P0 IMAD.IADD R95, R95, 0x1, -R2.reuse ;  /* 0x000000015f5f8824 */ /* 0x100fe200078e0a02 */
[----:B------:R-:W-:Y:S01]  /*3830*/  ISETP.GE.AND P0, PT, R70, RZ, PT ;  /* 0x000000ff4600720c */ /* 0x000fe20003f06270 */
[--C-:B------:R-:W-:Y:S01]  /*3840*/  @!P3 IMAD.IADD R99, R99, 0x1, -R2.reuse ;  /* 0x000000016363b824 */ /* 0x100fe200078e0a02 */
[C---:B------:R-:W-:Y:S01]  /*3850*/  ISETP.GT.U32.AND P3, PT, R2.reuse, R93, PT ;  /* 0x0000005d0200720c */ /* 0x040fe20003f64070 */
[----:B------:R-:W-:Y:S01]  /*3860*/  @!P1 IMAD.MOV R79, RZ, RZ, -R79 ;  /* 0x000000ffff4f9224 */ /* 0x000fe200078e0a4f */
[C---:B------:R-:W-:Y:S01]  /*3870*/  ISETP.GT.U32.AND P1, PT, R2.reuse, R91, PT ;  /* 0x0000005b0200720c */ /* 0x040fe20003f24070 */
[----:B------:R-:W-:Y:S01]  /*3880*/  @!P5 IMAD.MOV R81, RZ, RZ, -R81 ;  /* 0x000000ffff51d224 */ /* 0x000fe200078e0a51 */
[C---:B------:R-:W-:Y:S01]  /*3890*/  ISETP.GT.U32.AND P5, PT, R2.reuse, R97, PT ;  /* 0x000000610200720c */ /* 0x040fe20003fa4070 */
[----:B------:R-:W-:Y:S01]  /*38a0*/  @!P4 IMAD.MOV R83, RZ, RZ, -R83 ;  /* 0x000000ffff53c224 */ /* 0x000fe200078e0a53 */
[C---:B------:R-:W-:Y:S01]  /*38b0*/  ISETP.GT.U32.AND P4, PT, R2.reuse, R95, PT ;  /* 0x0000005f0200720c */ /* 0x040fe20003f84070 */
[----:B------:R-:W-:Y:S01]  /*38c0*/  @!P2 IMAD.MOV R85, RZ, RZ, -R85 ;  /* 0x000000ffff55a224 */ /* 0x000fe200078e0a55 */
[----:B------:R-:W-:Y:S01]  /*38d0*/  ISETP.GT.U32.AND P2, PT, R2, R99, PT ;  /* 0x000000630200720c */ /* 0x000fe20003f44070 */
[----:B------:R-:W-:Y:S01]  /*38e0*/  @!P6 IMAD.IADD R3, R3, 0x1, -R2 ;  /* 0x000000010303e824 */ /* 0x000fe200078e0a02 */
[----:B------:R-:W-:Y:S01]  /*38f0*/  ISETP.GE.AND P6, PT, R62, RZ, PT ;  /* 0x000000ff3e00720c */ /* 0x000fe20003fc6270 */
[----:B------:R-:W-:-:S02]  /*3900*/  @!P0 IMAD.MOV R87, RZ, RZ, -R87 ;  /* 0x000000ffff578224 */ /* 0x000fc400078e0a57 */
[----:B------:R-:W-:Y:S02]  /*3910*/  @!P3 IADD3 R93, PT, PT, R93, -R2, RZ ;  /* 0x800000025d5db210 */ /* 0x000fe40007ffe0ff */
[----:B------:R-:W-:Y:S01]  /*3920*/  ISETP.GT.U32.AND P0, PT, R2, R3, PT ;  /* 0x000000030200720c */ /* 0x000fe20003f04070 */
[--C-:B------:R-:W-:Y:S01]  /*3930*/  @!P1 IMAD.IADD R91, R91, 0x1, -R2.reuse ;  /* 0x000000015b5b9824 */ /* 0x100fe200078e0a02 */
[----:B------:R-:W-:Y:S01]  /*3940*/  ISETP.GE.AND P1, PT, R66, RZ, PT ;  /* 0x000000ff4200720c */ /* 0x000fe20003f26270 */
[--C-:B------:R-:W-:Y:S01]  /*3950*/  @!P5 IMAD.IADD R97, R97, 0x1, -R2.reuse ;  /* 0x000000016161d824 */ /* 0x100fe200078e0a02 */
[----:B------:R-:W-:Y:S01]  /*3960*/  ISETP.GE.AND P3, PT, R60, RZ, PT ;  /* 0x000000ff3c00720c */ /* 0x000fe20003f66270 */
[--C-:B------:R-:W-:Y:S01]  /*3970*/  @!P4 IMAD.IADD R95, R95, 0x1, -R2.reuse ;  /* 0x000000015f5fc824 */ /* 0x100fe200078e0a02 */
[----:B------:R-:W-:Y:S01]  /*3980*/  ISETP.GE.AND P4, PT, R58, RZ, PT ;  /* 0x000000ff3a00720c */ /* 0x000fe20003f86270 */
[----:B------:R-:W-:Y:S01]  /*3990*/  @!P2 IMAD.IADD R99, R99, 0x1, -R2 ;  /* 0x000000016363a824 */ /* 0x000fe200078e0a02 */
[----:B------:R-:W-:Y:S01]  /*39a0*/  ISETP.GE.AND P5, PT, R64, RZ, PT ;  /* 0x000000ff4000720c */ /* 0x000fe20003fa6270 */
[----:B------:R-:W-:Y:S01]  /*39b0*/  @!P6 IMAD.MOV R89, RZ, RZ, -R89 ;  /* 0x000000ffff59e224 */ /* 0x000fe200078e0a59 */
[----:B------:R-:W-:-:S02]  /*39c0*/  ISETP.GE.AND P2, PT, R56, RZ, PT ;  /* 0x000000ff3800720c */ /* 0x000fc40003f46270 */
[----:B------:R-:W-:Y:S01]  /*39d0*/  ISETP.GE.AND P6, PT, R0, RZ, PT ;  /* 0x000000ff0000720c */ /* 0x000fe20003fc6270 */
[----:B------:R-:W-:Y:S01]  /*39e0*/  @!P0 IMAD.IADD R3, R3, 0x1, -R2 ;  /* 0x0000000103038824 */ /* 0x000fe200078e0a02 */
[----:B------:R-:W-:Y:S01]  /*39f0*/  LOP3.LUT R2, RZ, R47, RZ, 0x33, !PT ;  /* 0x0000002fff027212 */ /* 0x000fe200078e33ff */
[----:B------:R-:W-:Y:S01]  /*3a00*/  @!P1 IMAD.MOV R91, RZ, RZ, -R91 ;  /* 0x000000ffff5b9224 */ /* 0x000fe200078e0a5b */
[----:B------:R-:W-:Y:S01]  /*3a10*/  ISETP.NE.AND P0, PT, R47, RZ, PT ;  /* 0x000000ff2f00720c */ /* 0x000fe20003f05270 */
[----:B------:R-:W-:Y:S02]  /*3a20*/  @!P3 IMAD.MOV R93, RZ, RZ, -R93 ;  /* 0x000000ffff5db224 */ /* 0x000fe400078e0a5d */
[----:B------:R-:W-:Y:S01]  /*3a30*/  @!P4 IMAD.MOV R95, RZ, RZ, -R95 ;  /* 0x000000ffff5fc224 */ /* 0x000fe200078e0a5f */
[C---:B------:R-:W-:Y:S01]  /*3a40*/  SEL R5, R2.reuse, R5, !P0 ;  /* 0x0000000502057207 */ /* 0x040fe20004000000 */
[----:B------:R-:W-:Y:S01]  /*3a50*/  @!P5 IMAD.MOV R97, RZ, RZ, -R97 ;  /* 0x000000ffff61d224 */ /* 0x000fe200078e0a61 */
[C---:B------:R-:W-:Y:S01]  /*3a60*/  SEL R6, R2.reuse, R6, !P0 ;  /* 0x0000000602067207 */ /* 0x040fe20004000000 */
[----:B------:R-:W-:Y:S01]  /*3a70*/  @!P2 IMAD.MOV R99, RZ, RZ, -R99 ;  /* 0x000000ffff63a224 */ /* 0x000fe200078e0a63 */
[C---:B------:R-:W-:Y:S01]  /*3a80*/  SEL R7, R2.reuse, R7, !P0 ;  /* 0x0000000702077207 */ /* 0x040fe20004000000 */
[----:B------:R-:W-:Y:S01]  /*3a90*/  @!P6 IMAD.MOV R3, RZ, RZ, -R3 ;  /* 0x000000ffff03e224 */ /* 0x000fe200078e0a03 */
[C---:B------:R-:W-:Y:S01]  /*3aa0*/  SEL R8, R2.reuse, R8, !P0 ;  /* 0x0000000802087207 */ /* 0x040fe20004000000 */
[----:B--2---:R-:W-:Y:S01]  /*3ab0*/  IMAD R4, R5, UR7, RZ ;  /* 0x0000000705047c24 */ /* 0x004fe2000f8e02ff */
[----:B------:R-:W-:Y:S01]  /*3ac0*/  SEL R11, R2, R11, !P0 ;  /* 0x0000000b020b7207 */ /* 0x000fe20004000000 */
[----:B------:R-:W-:Y:S01]  /*3ad0*/  IMAD R14, R6, UR7, RZ ;  /* 0x00000007060e7c24 */ /* 0x000fe2000f8e02ff */
[C---:B------:R-:W-:Y:S01]  /*3ae0*/  SEL R15, R2.reuse, R15, !P0 ;  /* 0x0000000f020f7207 */ /* 0x040fe20004000000 */
[----:B------:R-:W-:Y:S01]  /*3af0*/  IMAD R47, R7, UR7, RZ ;  /* 0x00000007072f7c24 */ /* 0x000fe2000f8e02ff */
[----:B------:R-:W-:Y:S01]  /*3b00*/  SEL R16, R2, R16, !P0 ;  /* 0x0000001002107207 */ /* 0x000fe20004000000 */
[----:B------:R-:W-:Y:S01]  /*3b10*/  IMAD R48, R8, UR7, RZ ;  /* 0x0000000708307c24 */ /* 0x000fe2000f8e02ff */
[C---:B------:R-:W-:Y:S01]  /*3b20*/  SEL R17, R2.reuse, R17, !P0 ;  /* 0x0000001102117207 */ /* 0x040fe20004000000 */
[----:B------:R-:W-:Y:S01]  /*3b30*/  IMAD R140, R11, UR7, RZ ;  /* 0x000000070b8c7c24 */ /* 0x000fe2000f8e02ff */
[C---:B------:R-:W-:Y:S01]  /*3b40*/  SEL R18, R2.reuse, R18, !P0 ;  /* 0x0000001202127207 */ /* 0x040fe20004000000 */
[----:B------:R-:W-:Y:S01]  /*3b50*/  IMAD R15, R15, UR7, RZ ;  /* 0x000000070f0f7c24 */ /* 0x000fe2000f8e02ff */
[C---:B------:R-:W-:Y:S01]  /*3b60*/  SEL R19, R2.reuse, R19, !P0 ;  /* 0x0000001302137207 */ /* 0x040fe20004000000 */
[----:B------:R-:W-:Y:S01]  /*3b70*/  IMAD R143, R17, UR7, RZ ;  /* 0x00000007118f7c24 */ /* 0x000fe2000f8e02ff */
[----:B------:R-:W-:Y:S01]  /*3b80*/  SEL R20, R2, R20, !P0 ;  /* 0x0000001402147207 */ /* 0x000fe20004000000 */
[----:B------:R-:W-:Y:S01]  /*3b90*/  IMAD R144, R18, UR7, RZ ;  /* 0x0000000712907c24 */ /* 0x000fe2000f8e02ff */
[C---:B------:R-:W-:Y:S01]  /*3ba0*/  SEL R21, R2.reuse, R21, !P0 ;  /* 0x0000001502157207 */ /* 0x040fe20004000000 */
[----:B------:R-:W-:Y:S01]  /*3bb0*/  IMAD R145, R19, UR7, RZ ;  /* 0x0000000713917c24 */ /* 0x000fe2000f8e02ff */
[----:B------:R-:W-:Y:S01]  /*3bc0*/  SEL R22, R2, R22, !P0 ;  /* 0x0000001602167207 */ /* 0x000fe20004000000 */
[----:B------:R-:W-:Y:S01]  /*3bd0*/  IMAD R146, R20, UR7, RZ ;  /* 0x0000000714927c24 */ /* 0x000fe2000f8e02ff */
[----:B------:R-:W-:Y:S01]  /*3be0*/  SEL R23, R2, R23, !P0 ;  /* 0x0000001702177207 */ /* 0x000fe20004000000 */
[----:B------:R-:W-:Y:S01]  /*3bf0*/  IMAD R142, R16, UR7, RZ ;  /* 0x00000007108e7c24 */ /* 0x000fe2000f8e02ff */
[----:B------:R-:W-:Y:S01]  /*3c00*/  SEL R25, R2, R25, !P0 ;  /* 0x0000001902197207 */ /* 0x000fe20004000000 */
        /* <DEDUP_REMOVED lines=99> */
[----:B------:R-:W0:Y:S01]  /*4240*/  LDC.64 R2, c[0x0][0x388] ;  /* 0x0000e200ff027b82 */ /* 0x000e220000000a00 */
[----:B------:R-:W-:Y:S01]  /*4250*/  IMAD R97, R97, UR7, RZ ;  /* 0x0000000761617c24 */ /* 0x000fe2000f8e02ff */
[----:B---3--:R-:W-:Y:S01]  /*4260*/  LEA R237, P0, R236, UR8, 0x1 ;  /* 0x00000008eced7c11 */ /* 0x008fe2000f8008ff */
[----:B------:R-:W-:-:S02]  /*4270*/  IMAD R188, R12, UR7, RZ ;  /* 0x000000070cbc7c24 */ /* 0x000fc4000f8e02ff */
[----:B------:R-:W-:Y:S01]  /*4280*/  IMAD R99, R99, UR7, RZ ;  /* 0x0000000763637c24 */ /* 0x000fe2000f8e02ff */
[----:B------:R-:W1:Y:S01]  /*4290*/  LDCU UR7, c[0x0][0x3ac] ;  /* 0x00007580ff0777ac */ /* 0x000e620008000800 */
[----:B------:R-:W-:Y:S01]  /*42a0*/  LEA.HI.X.SX32 R236, R236, UR9, 0x1, P0 ;  /* 0x00000009ecec7c11 */ /* 0x000fe200080f0eff */
[----:B------:R-:W-:Y:S01]  /*42b0*/  UIMAD UR9, UR6, 0x3b, URZ ;  /* 0x0000003b060978a4 */ /* 0x000fe2000f8e02ff */
[-C--:B0-----:R-:W-:Y:S02]  /*42c0*/  LEA R5, P2, R4, R2.reuse, 0x1 ;  /* 0x0000000204057211 */ /* 0x081fe400078408ff */
[----:B------:R-:W-:Y:S02]  /*42d0*/  LEA R6, P3, R14, R2, 0x1 ;  /* 0x000000020e067211 */ /* 0x000fe400078608ff */
[-C--:B------:R-:W-:Y:S02]  /*42e0*/  LEA.HI.X.SX32 R11, R4, R3.reuse, 0x1, P2 ;  /* 0x00000003040b7211 */ /* 0x080fe400010f0eff */
[----:B------:R-:W-:-:S02]  /*42f0*/  LEA.HI.X.SX32 R4, R14, R3, 0x1, P3 ;  /* 0x000000030e047211 */ /* 0x000fc400018f0eff */
[-C--:B------:R-:W-:Y:S02]  /*4300*/  LEA R7, P4, R47, R2.reuse, 0x1 ;  /* 0x000000022f077211 */ /* 0x080fe400078808ff */
[-C--:B------:R-:W-:Y:S02]  /*4310*/  LEA R20, P3, R143, R2.reuse, 0x1 ;  /* 0x000000028f147211 */ /* 0x080fe400078608ff */
[-C--:B------:R-:W-:Y:S02]  /*4320*/  LEA R8, P5, R48, R2.reuse, 0x1 ;  /* 0x0000000230087211 */ /* 0x080fe400078a08ff */
[-C--:B------:R-:W-:Y:S02]  /*4330*/  LEA.HI.X.SX32 R26, R47, R3.reuse, 0x1, P4 ;  /* 0x000000032f1a7211 */ /* 0x080fe400020f0eff */
[----:B------:R-:W-:Y:S02]  /*4340*/  LEA.HI.X.SX32 R143, R143, R3, 0x1, P3 ;  /* 0x000000038f8f7211 */ /* 0x000fe400018f0eff */
[----:B------:R-:W-:-:S02]  /*4350*/  LEA R19, P4, R144, R2, 0x1 ;  /* 0x0000000290137211 */ /* 0x000fc400078808ff */
[-C--:B------:R-:W-:Y:S02]  /*4360*/  LEA.HI.X.SX32 R27, R48, R3.reuse, 0x1, P5 ;  /* 0x00000003301b7211 */ /* 0x080fe400028f0eff */
[-C--:B------:R-:W-:Y:S02]  /*4370*/  LEA R14, P3, R149, R2.reuse, 0x1 ;  /* 0x00000002950e7211 */ /* 0x080fe400078608ff */
[-C--:B------:R-:W-:Y:S02]  /*4380*/  LEA R23, P6, R140, R2.reuse, 0x1 ;  /* 0x000000028c177211 */ /* 0x080fe400078c08ff */
[-C--:B------:R-:W-:Y:S02]  /*4390*/  LEA R18, P5, R145, R2.reuse, 0x1 ;  /* 0x0000000291127211 */ /* 0x080fe400078a08ff */
[----:B------:R-:W-:Y:S02]  /*43a0*/  LEA R22, P1, R15, R2, 0x1 ;  /* 0x000000020f167211 */ /* 0x000fe400078208ff */
[----:B------:R-:W-:-:S02]  /*43b0*/  LEA.HI.X.SX32 R144, R144, R3, 0x1, P4 ;  /* 0x0000000390907211 */ /* 0x000fc400020f0eff */
[-C--:B------:R-:W-:Y:S02]  /*43c0*/  LEA.HI.X.SX32 R149, R149, R3.reuse, 0x1, P3 ;  /* 0x0000000395957211 */ /* 0x080fe400018f0eff */
[-C--:B------:R-:W-:Y:S02]  /*43d0*/  LEA.HI.X.SX32 R140, R140, R3.reuse, 0x1, P6 ;  /* 0x000000038c8c7211 */ /* 0x080fe400030f0eff */
[-C--:B------:R-:W-:Y:S02]  /*43e0*/  LEA R13, P4, R25, R2.reuse, 0x1 ;  /* 0x00000002190d7211 */ /* 0x080fe400078808ff */
[----:B------:R-:W-:Y:S02]  /*43f0*/  LEA.HI.X.SX32 R145, R145, R3, 0x1, P5 ;  /* 0x0000000391917211 */ /* 0x000fe400028f0eff */
[-C--:B------:R-:W-:Y:S02]  /*4400*/  LEA R226, P3, R30, R2.reuse, 0x1 ;  /* 0x000000021ee27211 */ /* 0x080fe400078608ff */
[----:B------:R-:W-:-:S02]  /*4410*/  LEA R17, P6, R146, R2, 0x1 ;  /* 0x0000000292117211 */ /* 0x000fc400078c08ff */
[-C--:B------:R-:W-:Y:S02]  /*4420*/  LEA.HI.X.SX32 R141, R15, R3.reuse, 0x1, P1 ;  /* 0x000000030f8d7211 */ /* 0x080fe400008f0eff */
[-C--:B------:R-:W-:Y:S02]  /*4430*/  LEA R12, P5, R151, R2.reuse, 0x1 ;  /* 0x00000002970c7211 */ /* 0x080fe400078a08ff */
[-C--:B------:R-:W-:Y:S02]  /*4440*/  LEA R21, P2, R142, R2.reuse, 0x1 ;  /* 0x000000028e157211 */ /* 0x080fe400078408ff */
[----:B------:R-:W-:Y:S02]  /*4450*/  LEA R16, P1, R147, R2, 0x1 ;  /* 0x0000000293107211 */ /* 0x000fe400078208ff */
[-C--:B------:R-:W-:Y:S02]  /*4460*/  LEA.HI.X.SX32 R150, R25, R3.reuse, 0x1, P4 ;  /* 0x0000000319967211 */ /* 0x080fe400020f0eff */
[----:B------:R-:W-:-:S02]  /*4470*/  LEA.HI.X.SX32 R155, R30, R3, 0x1, P3 ;  /* 0x000000031e9b7211 */ /* 0x000fc400018f0eff */
[-C--:B------:R-:W-:Y:S02]  /*4480*/  LEA.HI.X.SX32 R146, R146, R3.reuse, 0x1, P6 ;  /* 0x0000000392927211 */ /* 0x080fe400030f0eff */
[-C--:B------:R-:W-:Y:S02]  /*4490*/  LEA R228, P4, R31, R2.reuse, 0x1 ;  /* 0x000000021fe47211 */ /* 0x080fe400078808ff */
[-C--:B------:R-:W-:Y:S02]  /*44a0*/  LEA.HI.X.SX32 R151, R151, R3.reuse, 0x1, P5 ;  /* 0x0000000397977211 */ /* 0x080fe400028f0eff */
[-C--:B------:R-:W-:Y:S02]  /*44b0*/  LEA R217, P3, R36, R2.reuse, 0x1 ;  /* 0x0000000224d97211 */ /* 0x080fe400078608ff */
[----:B------:R-:W-:Y:S02]  /*44c0*/  LEA.HI.X.SX32 R142, R142, R3, 0x1, P2 ;  /* 0x000000038e8e7211 */ /* 0x000fe400010f0eff */
        /* <DEDUP_REMOVED lines=11> */
[-C--:B------:R-:W-:Y:S02]  /*4580*/  LEA.HI.X.SX32 R148, R148, R3.reuse, 0x1, P2 ;  /* 0x0000000394947211 */ /* 0x080fe400010f0eff */
[----:B------:R-:W-:Y:S01]  /*4590*/  LEA R232, P6, R33, R2, 0x1 ;  /* 0x0000000221e87211 */ /* 0x000fe200078c08ff */
[----:B------:R0:W-:Y:S01]  /*45a0*/  STL [R1+0x3c], R25 ;  /* 0x00003c1901007387 */ /* 0x0001e20000100800 */
        /* <DEDUP_REMOVED lines=8> */
[-C--:B------:R-:W-:Y:S01]  /*4630*/  LEA.HI.X.SX32 R154, R29, R3.reuse, 0x1, P2 ;  /* 0x000000031d9a7211 */ /* 0x080fe200010f0eff */
[----:B------:R2:W-:Y:S01]  /*4640*/  STL [R1+0x40], R28 ;  /* 0x0000401c01007387 */ /* 0x0005e20000100800 */
[-C--:B------:R-:W-:Y:S02]  /*4650*/  LEA R209, P6, R40, R2.reuse, 0x1 ;  /* 0x0000000228d17211 */ /* 0x080fe400078c08ff */
[----:B------:R-:W-:Y:S02]  /*4660*/  LEA.HI.X.SX32 R159, R34, R3, 0x1, P1 ;  /* 0x00000003229f7211 */ /* 0x000fe400008f0eff */
[-C--:B0-----:R-:W-:Y:S02]  /*4670*/  LEA R25, P5, R45, R2.reuse, 0x1 ;  /* 0x000000022d197211 */ /* 0x081fe400078a08ff */
[----:B------:R-:W-:-:S02]  /*4680*/  LEA R203, P2, R35, R2, 0x1 ;  /* 0x0000000223cb7211 */ /* 0x000fc400078408ff */
[-C--:B------:R-:W-:Y:S01]  /*4690*/  LEA R207, P1, R41, R2.reuse, 0x1 ;  /* 0x0000000229cf7211 */ /* 0x080fe200078208ff */
[----:B------:R0:W-:Y:S01]  /*46a0*/  STL [R1+0x44], R25 ;  /* 0x0000441901007387 */ /* 0x0001e20000100800 */
[-C--:B------:R-:W-:Y:S02]  /*46b0*/  LEA.HI.X.SX32 R208, R40, R3.reuse, 0x1, P6 ;  /* 0x0000000328d07211 */ /* 0x080fe400030f0eff */
[-C--:B------:R-:W-:Y:S02]  /*46c0*/  LEA.HI.X.SX32 R160, R35, R3.reuse, 0x1, P2 ;  /* 0x0000000323a07211 */ /* 0x080fe400010f0eff */
[-C--:B--2---:R-:W-:Y:S02]  /*46d0*/  LEA R28, P6, R46, R2.reuse, 0x1 ;  /* 0x000000022e1c7211 */ /* 0x084fe400078c08ff */
[----:B------:R-:W-:Y:S02]  /*46e0*/  LEA.HI.X.SX32 R206, R41, R3, 0x1, P1 ;  /* 0x0000000329ce7211 */ /* 0x000fe400008f0eff */
[-C--:B------:R-:W-:Y:S01]  /*46f0*/  LEA R205, P2, R42, R2.reuse, 0x1 ;  /* 0x000000022acd7211 */ /* 0x080fe200078408ff */
[----:B------:R2:W-:Y:S01]  /*4700*/  STL [R1+0x48], R28 ;  /* 0x0000481c01007387 */ /* 0x0005e20000100800 */
[----:B0-----:R-:W-:-:S02]  /*4710*/  LEA R25, P1, R39, R2, 0x1 ;  /* 0x0000000227197211 */ /* 0x001fc400078208ff */
[-C--:B------:R-:W-:Y:S02]  /*4720*/  LEA.HI.X.SX32 R204, R42, R3.reuse, 0x1, P2 ;  /* 0x000000032acc7211 */ /* 0x080fe400010f0eff */
[-C--:B------:R-:W-:Y:S01]  /*4730*/  LEA.HI.X.SX32 R202, R43, R3.reuse, 0x1, P3 ;  /* 0x000000032bca7211 */ /* 0x080fe200018f0eff */
[----:B------:R0:W-:Y:S01]  /*4740*/  STL [R1+0x4c], R25 ;  /* 0x00004c1901007387 */ /* 0x0001e20000100800 */
[-C--:B------:R-:W-:Y:S02]  /*4750*/  LEA.HI.X.SX32 R238, R44, R3.reuse, 0x1, P4 ;  /* 0x000000032cee7211 */ /* 0x080fe400020f0eff */
[-C--:B------:R-:W-:Y:S02]  /*4760*/  LEA.HI.X.SX32 R239, R45, R3.reuse, 0x1, P5 ;  /* 0x000000032def7211 */ /* 0x080fe400028f0eff */
[----:B--2---:R-:W-:Y:S02]  /*4770*/  LEA R28, P2, R51, R2, 0x1 ;  /* 0x00000002331c7211 */ /* 0x004fe400078408ff */
[----:B------:R-:W-:-:S02]  /*4780*/  LEA.HI.X.SX32 R240, R46, R3, 0x1, P6 ;  /* 0x000000032ef07211 */ /* 0x000fc400030f0eff */
[-C--:B------:R-:W-:Y:S01]  /*4790*/  LEA.HI.X.SX32 R241, R39, R3.reuse, 0x1, P1 ;  /* 0x0000000327f17211 */ /* 0x080fe200008f0eff */
[----:B------:R2:W-:Y:S01]  /*47a0*/  STL [R1+0x50], R28 ;  /* 0x0000501c01007387 */ /* 0x0005e20000100800 */
[-C--:B0-----:R-:W-:Y:S02]  /*47b0*/  LEA R25, P3, R53, R2.reuse, 0x1 ;  /* 0x0000000235197211 */ /* 0x081fe400078608ff */
[-C--:B------:R-:W-:Y:S02]  /*47c0*/  LEA.HI.X.SX32 R242, R51, R3.reuse, 0x1, P2 ;  /* 0x0000000333f27211 */ /* 0x080fe400010f0eff */
[----:B------:R-:W-:Y:S01]  /*47d0*/  LEA.HI.X.SX32 R243, R53, R3, 0x1, P3 ;  /* 0x0000000335f37211 */ /* 0x000fe200018f0eff */
[----:B------:R0:W-:Y:S01]  /*47e0*/  STL [R1+0x54], R25 ;  /* 0x0000541901007387 */ /* 0x0001e20000100800 */
[----:B--2---:R-:W-:-:S04]  /*47f0*/  LEA R28, P4, R55, R2, 0x1 ;  /* 0x00000002371c7211 */ /* 0x004fc800078808ff */
[----:B------:R-:W-:Y:S01]  /*4800*/  LEA.HI.X.SX32 R244, R55, R3, 0x1, P4 ;  /* 0x0000000337f47211 */ /* 0x000fe200020f0eff */
[----:B------:R2:W-:Y:S01]  /*4810*/  STL [R1+0x58], R28 ;  /* 0x0000581c01007387 */ /* 0x0005e20000100800 */
[----:B0-----:R-:W-:-:S04]  /*4820*/  LEA R25, P5, R49, R2, 0x1 ;  /* 0x0000000231197211 */ /* 0x001fc800078a08ff */
        /* <DEDUP_REMOVED lines=9> */
[-C--:B------:R-:W-:Y:S01]  /*48c0*/  LEA.HI.X.SX32 R248, R61, R3.reuse, 0x1, P2 ;  /* 0x000000033df87211 */ /* 0x080fe200010f0eff */
[----:B------:R2:W-:Y:S01]  /*48d0*/  STL [R1+0x68], R28 ;  /* 0x0000681c01007387 */ /* 0x0005e20000100800 */
[CC--:B0-----:R-:W-:Y:S02]  /*48e0*/  LEA R25, P3, R63.reuse, R2.reuse, 0x1 ;  /* 0x000000023f197211 */ /* 0x0c1fe400078608ff */
[----:B------:R-:W-:Y:S02]  /*48f0*/  CS2R R60, SRZ ;  /* 0x00000000003c7805 */ /* 0x000fe4000001ff00 */
[----:B------:R-:W-:Y:S01]  /*4900*/  LEA.HI.X.SX32 R249, R63, R3, 0x1, P3 ;  /* 0x000000033ff97211 */ /* 0x000fe200018f0eff */
[----:B------:R0:W-:Y:S01]  /*4910*/  STL [R1+0x6c], R25 ;  /* 0x00006c1901007387 */ /* 0x0001e20000100800 */
[----:B------:R-:W-:Y:S02]  /*4920*/  CS2R R62, SRZ ;  /* 0x00000000003e7805 */ /* 0x000fe4000001ff00 */
        /* <DEDUP_REMOVED lines=9> */
[----:B------:R-:W-:Y:S01]  /*49c0*/  LEA.HI.X.SX32 R252, R69, R3, 0x1, P6 ;  /* 0x0000000345fc7211 */ /* 0x000fe200030f0eff */
[----:B------:R2:W-:Y:S01]  /*49d0*/  STL [R1+0x78], R28 ;  /* 0x0000781c01007387 */ /* 0x0005e20000100800 */
[----:B0-----:R-:W-:Y:S02]  /*49e0*/  LEA R25, P1, R71, R2, 0x1 ;  /* 0x0000000247197211 */ /* 0x001fe400078208ff */
[----:B------:R-:W-:-:S03]  /*49f0*/  CS2R R68, SRZ ;  /* 0x0000000000447805 */ /* 0x000fc6000001ff00 */
[----:B------:R0:W-:Y:S01]  /*4a00*/  STL [R1+0x7c], R25 ;  /* 0x00007c1901007387 */ /* 0x0001e20000100800 */
[----:B--2---:R-:W-:-:S05]  /*4a10*/  LEA R28, P2, R73, R2, 0x1 ;  /* 0x00000002491c7211 */ /* 0x004fca00078408ff */
[----:B------:R2:W-:Y:S01]  /*4a20*/  STL [R1+0x80], R28 ;  /* 0x0000801c01007387 */ /* 0x0005e20000100800 */
[----:B0-----:R-:W-:-:S05]  /*4a30*/  LEA R25, P3, R75, R2, 0x1 ;  /* 0x000000024b197211 */ /* 0x001fca00078608ff */
[----:B------:R0:W-:Y:S01]  /*4a40*/  STL [R1+0x84], R25 ;  /* 0x0000841901007387 */ /* 0x0001e20000100800 */
[----:B--2---:R-:W-:-:S05]  /*4a50*/  LEA R28, P4, R50, R2, 0x1 ;  /* 0x00000002321c7211 */ /* 0x004fca00078808ff */
[----:B------:R2:W-:Y:S01]  /*4a60*/  STL [R1+0x88], R28 ;  /* 0x0000881c01007387 */ /* 0x0005e20000100800 */
[----:B0-----:R-:W-:-:S05]  /*4a70*/  LEA R25, P5, R77, R2, 0x1 ;  /* 0x000000024d197211 */ /* 0x001fca00078a08ff */
[----:B------:R0:W-:Y:S01]  /*4a80*/  STL [R1+0x8c], R25 ;  /* 0x00008c1901007387 */ /* 0x0001e20000100800 */
[----:B--2---:R-:W-:-:S05]  /*4a90*/  LEA R28, P6, R79, R2, 0x1 ;  /* 0x000000024f1c7211 */ /* 0x004fca00078c08ff */
[----:B------:R2:W-:Y:S01]  /*4aa0*/  STL [R1+0x90], R28 ;  /* 0x0000901c01007387 */ /* 0x0005e20000100800 */
[-C--:B0-----:R-:W-:Y:S02]  /*4ab0*/  LEA.HI.X.SX32 R25, R71, R3.reuse, 0x1, P1 ;  /* 0x0000000347197211 */ /* 0x081fe400008f0eff */
[----:B------:R-:W-:Y:S02]  /*4ac0*/  CS2R R70, SRZ ;  /* 0x0000000000467805 */ /* 0x000fe4000001ff00 */
[----:B------:R-:W-:Y:S01]  /*4ad0*/  LEA R29, P1, R81, R2, 0x1 ;  /* 0x00000002511d7211 */ /* 0x000fe200078208ff */
[----:B------:R0:W-:Y:S01]  /*4ae0*/  STL [R1], R25 ;  /* 0x0000001901007387 */ /* 0x0001e20000100800 */
[----:B--2---:R-:W-:-:S03]  /*4af0*/  LEA.HI.X.SX32 R28, R73, R3, 0x1, P2 ;  /* 0x00000003491c7211 */ /* 0x004fc600010f0eff */
[----:B------:R2:W-:Y:S01]  /*4b00*/  STL [R1+0x94], R29 ;  /* 0x0000941d01007387 */ /* 0x0005e20000100800 */
[----:B------:R-:W-:-:S03]  /*4b10*/  CS2R R72, SRZ ;  /* 0x0000000000487805 */ /* 0x000fc6000001ff00 */
[----:B------:R3:W-:Y:S01]  /*4b20*/  STL [R1+0x4], R28 ;  /* 0x0000041c01007387 */ /* 0x0007e20000100800 */
[----:B0-----:R-:W-:Y:S02]  /*4b30*/  LEA R25, P2, R83, R2, 0x1 ;  /* 0x0000000253197211 */ /* 0x001fe400078408ff */
[----:B--2---:R-:W-:-:S03]  /*4b40*/  LEA.HI.X.SX32 R29, R75, R3, 0x1, P3 ;  /* 0x000000034b1d7211 */ /* 0x004fc600018f0eff */
[----:B------:R0:W-:Y:S01]  /*4b50*/  STL [R1+0x98], R25 ;  /* 0x0000981901007387 */ /* 0x0001e20000100800 */
[----:B------:R-:W-:Y:S02]  /*4b60*/  CS2R R74, SRZ ;  /* 0x00000000004a7805 */ /* 0x000fe4000001ff00 */
[-C--:B---3--:R-:W-:Y:S01]  /*4b70*/  LEA R28, P3, R85, R2.reuse, 0x1 ;  /* 0x00000002551c7211 */ /* 0x088fe200078608ff */
[----:B------:R2:W-:Y:S04]  /*4b80*/  STL [R1+0x8], R29 ;  /* 0x0000081d01007387 */ /* 0x0005e80000100800 */
[----:B------:R3:W-:Y:S01]  /*4b90*/  STL [R1+0x9c], R28 ;  /* 0x00009c1c01007387 */ /* 0x0007e20000100800 */
[----:B0-----:R-:W-:Y:S02]  /*4ba0*/  LEA.HI.X.SX32 R25, R50, R3, 0x1, P4 ;  /* 0x0000000332197211 */ /* 0x001fe400020f0eff */
[----:B--2---:R-:W-:-:S03]  /*4bb0*/  LEA R29, P4, R87, R2, 0x1 ;  /* 0x00000002571d7211 */ /* 0x004fc600078808ff */
[----:B------:R0:W-:Y:S01]  /*4bc0*/  STL [R1+0xc], R25 ;  /* 0x00000c1901007387 */ /* 0x0001e20000100800 */
[----:B---3--:R-:W-:-:S03]  /*4bd0*/  LEA.HI.X.SX32 R28, R77, R3, 0x1, P5 ;  /* 0x000000034d1c7211 */ /* 0x008fc600028f0eff */
[----:B------:R2:W-:Y:S01]  /*4be0*/  STL [R1+0xa0], R29 ;  /* 0x0000a01d01007387 */ /* 0x0005e20000100800 */
[----:B------:R-:W-:-:S03]  /*4bf0*/  CS2R R76, SRZ ;  /* 0x00000000004c7805 */ /* 0x000fc6000001ff00 */
[----:B------:R3:W-:Y:S01]  /*4c00*/  STL [R1+0x10], R28 ;  /* 0x0000101c01007387 */ /* 0x0007e20000100800 */
[----:B0-----:R-:W-:Y:S02]  /*4c10*/  LEA R25, P5, R89, R2, 0x1 ;  /* 0x0000000259197211 */ /* 0x001fe400078a08ff */
[----:B--2---:R-:W-:-:S03]  /*4c20*/  LEA.HI.X.SX32 R29, R79, R3, 0x1, P6 ;  /* 0x000000034f1d7211 */ /* 0x004fc600030f0eff */
[----:B------:R0:W-:Y:S01]  /*4c30*/  STL [R1+0xa4], R25 ;  /* 0x0000a41901007387 */ /* 0x0001e20000100800 */
[----:B------:R-:W-:Y:S02]  /*4c40*/  CS2R R78, SRZ ;  /* 0x00000000004e7805 */ /* 0x000fe4000001ff00 */
[----:B---3--:R-:W-:Y:S01]  /*4c50*/  LEA R28, P6, R91, R2, 0x1 ;  /* 0x000000025b1c7211 */ /* 0x008fe200078c08ff */
[----:B------:R2:W-:Y:S04]  /*4c60*/  STL [R1+0x14], R29 ;  /* 0x0000141d01007387 */ /* 0x0005e80000100800 */
[----:B------:R3:W-:Y:S01]  /*4c70*/  STL [R1+0xa8], R28 ;  /* 0x0000a81c01007387 */ /* 0x0007e20000100800 */
[----:B0-----:R-:W-:Y:S02]  /*4c80*/  LEA.HI.X.SX32 R25, R81, R3, 0x1, P1 ;  /* 0x0000000351197211 */ /* 0x001fe400008f0eff */
[----:B------:R-:W-:-:S02]  /*4c90*/  CS2R R80, SRZ ;  /* 0x0000000000507805 */ /* 0x000fc4000001ff00 */
[----:B--2---:R-:W-:Y:S01]  /*4ca0*/  LEA R29, P1, R93, R2, 0x1 ;  /* 0x000000025d1d7211 */ /* 0x004fe200078208ff */
        /* <DEDUP_REMOVED lines=17> */
[----:B------:R-:W-:Y:S01]  /*4dc0*/  STL [R1+0xbc], R29 ;  /* 0x0000bc1d01007387 */ /* 0x000fe20000100800 */
[-C--:B------:R-:W-:Y:S02]  /*4dd0*/  LEA.HI.X.SX32 R186, R99, R3.reuse, 0x1, P4 ;  /* 0x0000000363ba7211 */ /* 0x080fe400020f0eff */
[----:B------:R-:W-:Y:S02]  /*4de0*/  CS2R R88, SRZ ;  /* 0x0000000000587805 */ /* 0x000fe4000001ff00 */
[----:B------:R-:W-:Y:S01]  /*4df0*/  CS2R R98, SRZ ;  /* 0x0000000000627805 */ /* 0x000fe2000001ff00 */
[----:B------:R2:W-:Y:S01]  /*4e00*/  STL [R1+0x28], R28 ;  /* 0x0000281c01007387 */ /* 0x0005e20000100800 */
[----:B0-----:R-:W-:Y:S02]  /*4e10*/  LEA R25, P5, R188, R2, 0x1 ;  /* 0x00000002bc197211 */ /* 0x001fe400078a08ff */
[----:B------:R-:W-:Y:S02]  /*4e20*/  LEA.HI.X.SX32 R2, R91, R3, 0x1, P6 ;  /* 0x000000035b027211 */ /* 0x000fe400030f0eff */
[----:B------:R-:W-:-:S02]  /*4e30*/  CS2R R90, SRZ ;  /* 0x00000000005a7805 */ /* 0x000fc4000001ff00 */
[-C--:B------:R-:W-:Y:S01]  /*4e40*/  LEA.HI.X.SX32 R188, R188, R3.reuse, 0x1, P5 ;  /* 0x00000003bcbc7211 */ /* 0x080fe200028f0eff */
[----:B------:R0:W-:Y:S01]  /*4e50*/  STL [R1+0xb0], R25 ;  /* 0x0000b01901007387 */ /* 0x0001e20000100800 */
[----:B--2---:R-:W-:-:S03]  /*4e60*/  LEA.HI.X.SX32 R28, R93, R3, 0x1, P1 ;  /* 0x000000035d1c7211 */ /* 0x004fc600008f0eff */
[----:B------:R2:W-:Y:S01]  /*4e70*/  STL [R1+0x2c], R2 ;  /* 0x00002c0201007387 */ /* 0x0005e20000100800 */
[----:B------:R-:W-:-:S03]  /*4e80*/  CS2R R92, SRZ ;  /* 0x00000000005c7805 */ /* 0x000fc6000001ff00 */
[----:B------:R-:W-:Y:S01]  /*4e90*/  STL [R1+0x30], R28 ;  /* 0x0000301c01007387 */ /* 0x000fe20000100800 */
[-C--:B0-----:R-:W-:Y:S02]  /*4ea0*/  LEA.HI.X.SX32 R25, R95, R3.reuse, 0x1, P2 ;  /* 0x000000035f197211 */ /* 0x081fe400010f0eff */
[----:B------:R-:W-:Y:S02]  /*4eb0*/  CS2R R94, SRZ ;  /* 0x00000000005e7805 */ /* 0x000fe4000001ff00 */
[----:B--2---:R-:W-:Y:S01]  /*4ec0*/  LEA.HI.X.SX32 R2, R97, R3, 0x1, P3 ;  /* 0x0000000361027211 */ /* 0x004fe200018f0eff */
[----:B------:R-:W-:Y:S01]  /*4ed0*/  STL [R1+0x34], R25 ;  /* 0x0000341901007387 */ /* 0x000fe20000100800 */
[----:B------:R-:W-:-:S03]  /*4ee0*/  CS2R R96, SRZ ;  /* 0x0000000000607805 */ /* 0x000fc6000001ff00 */
[----:B------:R0:W-:Y:S02]  /*4ef0*/  STL [R1+0x38], R2 ;  /* 0x0000380201007387 */ /* 0x0001e40000100800 */
[----:B0-----:R-:W-:-:S05]  /*4f00*/  IMAD.SHL.U32 R2, R24, 0x40, RZ ;  /* 0x0000004018027824 */ /* 0x001fca00078e00ff */
[----:B------:R1:W-:Y:S02]  /*4f10*/  STL [R1+0xc4], R2 ;  /* 0x0000c40201007387 */ /* 0x0003e40000100800 */
[----:B-1----:R-:W-:-:S05]  /*4f20*/  IMAD R2, R9, UR7, RZ ;  /* 0x0000000709027c24 */ /* 0x002fca000f8e02ff */
[----:B------:R-:W-:-:S04]  /*4f30*/  SHF.R.S32.HI R9, RZ, 0x1f, R2 ;  /* 0x0000001fff097819 */ /* 0x000fc80000011402 */
[C---:B------:R-:W-:Y:S01]  /*4f40*/  SHF.L.U64.HI R9, R2.reuse, 0x1, R9 ;  /* 0x0000000102097819 */ /* 0x040fe20000010209 */
[----:B------:R-:W-:-:S07]  /*4f50*/  IMAD.SHL.U32 R2, R2, 0x2, RZ ;  /* 0x0000000202027824 */ /* 0x000fce00078e00ff */
.L_x_2:
[C---:B------:R-:W-:Y:S01]  /*4f60*/  ISETP.GT.AND P1, PT, R10.reuse, 0x3, PT ;  /* 0x000000030a00780c */ /* 0x040fe20003f24270 */
[----:B------:R-:W-:Y:S01]  /*4f70*/  IMAD.U32 R31, RZ, RZ, UR67 ;  /* 0x00000043ff1f7e24 */ /* 0x000fe2000f8e00ff */
[----:B------:R-:W2:Y:S01]  /*4f80*/  LDL R194, [R1+0x9c] ;  /* 0x00009c0001c27983 */ /* 0x000ea20000100800 */
[----:B------:R-:W-:Y:S02]  /*4f90*/  IMAD.MOV.U32 R24, RZ, RZ, R237 ;  /* 0x000000ffff187224 */ /* 0x000fe400078e00ed */
[----:B------:R-:W-:Y:S01]  /*4fa0*/  IMAD.MOV.U32 R25, RZ, RZ, R236 ;  /* 0x000000ffff197224 */ /* 0x000fe200078e00ec */
[----:B------:R-:W-:Y:S01]  /*4fb0*/  PRMT R52, RZ, 0x7610, R52 ;  /* 0x00007610ff347816 */ /* 0x000fe20000000034 */
[----:B------:R-:W3:Y:S01]  /*4fc0*/  LDL R193, [R1+0x7c] ;  /* 0x00007c0001c17983 */ /* 0x000ee20000100800 */
[C---:B------:R-:W-:Y:S01]  /*4fd0*/  ISETP.GT.AND P0, PT, R10.reuse, 0x2, PT ;  /* 0x000000020a00780c */ /* 0x040fe20003f04270 */
[----:B------:R-:W-:Y:S01]  /*4fe0*/  IMAD.WIDE R30, R31, 0x2, R24 ;  /* 0x000000021f1e7825 */ /* 0x000fe200078e0218 */
[----:B------:R-:W-:Y:S01]  /*4ff0*/  PRMT R53, RZ, 0x7610, R53 ;  /* 0x00007610ff357816 */ /* 0x000fe20000000035 */
[----:B------:R-:W4:Y:S02]  /*5000*/  LDL R190, [R1] ;  /* 0x0000000001be7983 */ /* 0x000f240000100800 */
[----:B------:R-:W-:Y:S01]  /*5010*/  IMAD.U32 R29, RZ, RZ, UR4 ;  /* 0x00000004ff1d7e24 */ /* 0x000fe2000f8e00ff */
[C---:B------:R-:W-:Y:S01]  /*5020*/  ISETP.GT.AND P2, PT, R10.reuse, 0x6, PT ;  /* 0x000000060a00780c */ /* 0x040fe20003f44270 */
[----:B------:R0:W2:Y:S01]  /*5030*/  @P1 LDG.E.U16 R52, desc[UR10][R30.64] ;  /* 0x0000000a1e341981 */ /* 0x0000a2000c1e1500 */
[C---:B------:R-:W-:Y:S01]  /*5040*/  ISETP.GT.AND P1, PT, R10.reuse, 0x5, PT ;  /* 0x000000050a00780c */ /* 0x040fe20003f24270 */
[----:B------:R-:W-:Y:S01]  /*5050*/  IMAD.WIDE R28, R29, 0x2, R24 ;  /* 0x000000021d1c7825 */ /* 0x000fe200078e0218 */
[C---:B------:R-:W-:Y:S01]  /*5060*/  ISETP.GT.AND P4, PT, R10.reuse, 0x8, PT ;  /* 0x000000080a00780c */ /* 0x040fe20003f84270 */
[----:B------:R-:W2:Y:S01]  /*5070*/  LDL R192, [R1+0x5c] ;  /* 0x00005c0001c07983 */ /* 0x000ea20000100800 */
[C---:B------:R-:W-:Y:S01]  /*5080*/  ISETP.GT.AND P3, PT, R10.reuse, 0x7, PT ;  /* 0x000000070a00780c */ /* 0x040fe20003f64270 */
[----:B------:R-:W-:Y:S01]  /*5090*/  IMAD.U32 R35, RZ, RZ, UR65 ;  /* 0x00000041ff237e24 */ /* 0x000fe2000f8e00ff */
[----:B------:R-:W-:Y:S01]  /*50a0*/  MOV R37, UR64 ;  /* 0x0000004000257c02 */ /* 0x000fe20008000f00 */
[----:B------:R1:W2:Y:S01]  /*50b0*/  @P0 LDG.E.U16 R53, desc[UR10][R28.64] ;  /* 0x0000000a1c350981 */ /* 0x0002a2000c1e1500 */
[----:B------:R-:W-:Y:S01]  /*50c0*/  PRMT R45, RZ, 0x7610, R45 ;  /* 0x00007610ff2d7816 */ /* 0x000fe2000000002d */
[----:B------:R-:W-:Y:S01]  /*50d0*/  IMAD.U32 R41, RZ, RZ, UR62 ;  /* 0x0000003eff297e24 */ /* 0x000fe2000f8e00ff */
[----:B------:R-:W-:Y:S01]  /*50e0*/  ISETP.GT.AND P0, PT, R10, 0x4, PT ;  /* 0x000000040a00780c */ /* 0x000fe20003f04270 */
[----:B------:R-:W-:Y:S01]  /*50f0*/  IMAD.U32 R39, RZ, RZ, UR63 ;  /* 0x0000003fff277e24 */ /* 0x000fe2000f8e00ff */
[----:B0-----:R-:W-:Y:S01]  /*5100*/  PRMT R30, RZ, 0x7610, R30 ;  /* 0x00007610ff1e7816 */ /* 0x001fe2000000001e */
[----:B------:R-:W-:Y:S01]  /*5110*/  IMAD.WIDE R34, R35, 0x2, R24 ;  /* 0x0000000223227825 */ /* 0x000fe200078e0218 */
[----:B------:R-:W-:Y:S01]  /*5120*/  PRMT R137, RZ, 0x7610, R137 ;  /* 0x00007610ff897816 */ /* 0x000fe20000000089 */
[----:B------:R-:W2:Y:S02]  /*5130*/  LDL R191, [R1+0x3c] ;  /* 0x00003c0001bf7983 */ /* 0x000ea40000100800 */
[----:B------:R-:W-:Y:S01]  /*5140*/  IMAD.U32 R33, RZ, RZ, UR66 ;  /* 0x00000042ff217e24 */ /* 0x000fe2000f8e00ff */
[----:B------:R-:W-:Y:S01]  /*5150*/  PRMT R48, RZ, 0x7610, R48 ;  /* 0x00007610ff307816 */ /* 0x000fe20000000030 */
[----:B------:R-:W-:Y:S01]  /*5160*/  IMAD.WIDE R36, R37, 0x2, R24 ;  /* 0x0000000225247825 */ /* 0x000fe200078e0218 */
[----:B-1----:R-:W-:Y:S01]  /*5170*/  PRMT R29, RZ, 0x7610, R29 ;  /* 0x00007610ff1d7816 */ /* 0x002fe2000000001d */
[----:B------:R0:W2:Y:S02]  /*5180*/  @P1 LDG.E.U16 R45, desc[UR10][R34.64] ;  /* 0x0000000a222d1981 */ /* 0x0000a4000c1e1500 */
[----:B------:R-:W-:-:S02]  /*5190*/  IMAD.U32 R3, RZ, RZ, UR59 ;  /* 0x0000003bff037e24 */ /* 0x000fc4000f8e00ff */
[----:B------:R-:W-:Y:S01]  /*51a0*/  IMAD.U32 R55, RZ, RZ, UR57 ;  /* 0x00000039ff377e24 */ /* 0x000fe2000f8e00ff */
[----:B------:R1:W2:Y:S01]  /*51b0*/  @P2 LDG.E.U16 R30, desc[UR10][R36.64] ;  /* 0x0000000a241e2981 */ /* 0x0002a2000c1e1500 */
[--C-:B------:R-:W-:Y:S01]  /*51c0*/  IMAD.WIDE R40, R41, 0x2, R24.reuse ;  /* 0x0000000229287825 */ /* 0x100fe200078e0218 */
[C---:B------:R-:W-:Y:S01]  /*51d0*/  ISETP.GT.AND P1, PT, R10.reuse, 0xa, PT ;  /* 0x0000000a0a00780c */ /* 0x040fe20003f24270 */
[----:B------:R-:W2:Y:S02]  /*51e0*/  LDC R166, c[0x0][0x3a8] ;  /* 0x0000ea00ffa67b82 */ /* 0x000ea40000000800 */
[--C-:B------:R-:W-:Y:S01]  /*51f0*/  IMAD.WIDE R38, R39, 0x2, R24.reuse ;  /* 0x0000000227267825 */ /* 0x100fe200078e0218 */
[C---:B------:R-:W-:Y:S01]  /*5200*/  ISETP.GT.AND P2, PT, R10.reuse, 0xb, PT ;  /* 0x0000000b0a00780c */ /* 0x040fe20003f44270 */
[----:B------:R-:W2:Y:S01]  /*5210*/  @P4 LDG.E.U16 R137, desc[UR10][R40.64] ;  /* 0x0000000a28894981 */ /* 0x000ea2000c1e1500 */
[----:B------:R-:W-:Y:S01]  /*5220*/  ISETP.GT.AND P4, PT, R10, 0xd, PT ;  /* 0x0000000d0a00780c */ /* 0x000fe20003f84270 */
[----:B------:R-:W-:-:S02]  /*5230*/  IMAD.WIDE R32, R33, 0x2, R24 ;  /* 0x0000000221207825 */ /* 0x000fc400078e0218 */
[----:B------:R1:W2:Y:S01]  /*5240*/  @P3 LDG.E.U16 R29, desc[UR10][R38.64] ;  /* 0x0000000a261d3981 */ /* 0x0002a2000c1e1500 */
[C---:B------:R-:W-:Y:S01]  /*5250*/  ISETP.GT.AND P3, PT, R10.reuse, 0xc, PT ;  /* 0x0000000c0a00780c */ /* 0x040fe20003f64270 */
[----:B0-----:R-:W-:Y:S01]  /*5260*/  IMAD.U32 R35, RZ, RZ, UR60 ;  /* 0x0000003cff237e24 */ /* 0x001fe2000f8e00ff */
[----:B-1----:R-:W-:Y:S01]  /*5270*/  PRMT R36, RZ, 0x7610, R36 ;  /* 0x00007610ff247816 */ /* 0x002fe20000000024 */
[----:B------:R0:W2:Y:S01]  /*5280*/  @P0 LDG.E.U16 R48, desc[UR10][R32.64] ;  /* 0x0000000a20300981 */ /* 0x0000a2000c1e1500 */
[C---:B------:R-:W-:Y:S01]  /*5290*/  ISETP.GT.AND P0, PT, R10.reuse, 0x9, PT ;  /* 0x000000090a00780c */ /* 0x040fe20003f04270 */
[----:B------:R-:W-:Y:S01]  /*52a0*/  IMAD.U32 R43, RZ, RZ, UR58 ;  /* 0x0000003aff2b7e24 */ /* 0x000fe2000f8e00ff */
[----:B------:R-:W-:Y:S01]  /*52b0*/  PRMT R51, RZ, 0x7610, R51 ;  /* 0x00007610ff337816 */ /* 0x000fe20000000033 */
[----:B------:R-:W-:Y:S01]  /*52c0*/  IMAD.WIDE R34, R35, 0x2, R24 ;  /* 0x0000000223227825 */ /* 0x000fe200078e0218 */
[----:B------:R-:W-:Y:S01]  /*52d0*/  PRMT R58, RZ, 0x7610, R58 ;  /* 0x00007610ff3a7816 */ /* 0x000fe2000000003a */
[----:B-----5:R1:W-:Y:S01]  /*52e0*/  STL [R1+0xc8], R0 ;  /* 0x0000c80001007387 */ /* 0x0203e20000100800 */
[----:B------:R-:W-:Y:S01]  /*52f0*/  PRMT R38, RZ, 0x7610, R38 ;  /* 0x00007610ff267816 */ /* 0x000fe20000000026 */
[----:B------:R-:W-:Y:S01]  /*5300*/  IMAD.WIDE R40, R3, 0x2, R24 ;  /* 0x0000000203287825 */ /* 0x000fe200078e0218 */
[----:B------:R-:W-:Y:S01]  /*5310*/  PRMT R46, RZ, 0x7610, R46 ;  /* 0x00007610ff2e7816 */ /* 0x000fe2000000002e */
[----:B------:R0:W2:Y:S01]  /*5320*/  @P1 LDG.E.U16 R36, desc[UR10][R34.64] ;  /* 0x0000000a22241981 */ /* 0x0000a2000c1e1500 */
[----:B------:R-:W-:Y:S01]  /*5330*/  PRMT R136, RZ, 0x7610, R136 ;  /* 0x00007610ff887816 */ /* 0x000fe20000000088 */
[----:B------:R-:W-:Y:S01]  /*5340*/  IMAD.WIDE R54, R55, 0x2, R24 ;  /* 0x0000000237367825 */ /* 0x000fe200078e0218 */
[----:B------:R-:W-:Y:S01]  /*5350*/  ISETP.GT.AND P1, PT, R10, 0xf, PT ;  /* 0x0000000f0a00780c */ /* 0x000fe20003f24270 */
[----:B------:R-:W2:Y:S02]  /*5360*/  @P2 LDG.E.U16 R38, desc[UR10][R40.64] ;  /* 0x0000000a28262981 */ /* 0x000ea4000c1e1500 */
[----:B------:R-:W-:-:S02]  /*5370*/  IMAD.U32 R117, RZ, RZ, UR52 ;  /* 0x00000034ff757e24 */ /* 0x000fc4000f8e00ff */
[----:B------:R-:W-:Y:S01]  /*5380*/  IMAD.U32 R57, RZ, RZ, UR53 ;  /* 0x00000035ff397e24 */ /* 0x000fe2000f8e00ff */
[----:B------:R-:W-:Y:S01]  /*5390*/  PRMT R44, RZ, 0x7610, R44 ;  /* 0x00007610ff2c7816 */ /* 0x000fe2000000002c */
[----:B------:R-:W-:Y:S02]  /*53a0*/  IMAD.U32 R31, RZ, RZ, UR61 ;  /* 0x0000003dff1f7e24 */ /* 0x000fe4000f8e00ff */
[----:B------:R-:W-:Y:S02]  /*53b0*/  IMAD.U32 R119, RZ, RZ, UR50 ;  /* 0x00000032ff777e24 */ /* 0x000fe4000f8e00ff */
[----:B------:R-:W-:Y:S01]  /*53c0*/  IMAD.U32 R129, RZ, RZ, UR49 ;  /* 0x00000031ff817e24 */ /* 0x000fe2000f8e00ff */
[----:B------:R-:W-:Y:S01]  /*53d0*/  PRMT R50, RZ, 0x7610, R50 ;  /* 0x00007610ff327816 */ /* 0x000fe20000000032 */
[--C-:B------:R-:W-:Y:S01]  /*53e0*/  IMAD.WIDE R42, R43, 0x2, R24.reuse ;  /* 0x000000022b2a7825 */ /* 0x100fe200078e0218 */
[C---:B------:R-:W-:Y:S01]  /*53f0*/  ISETP.GT.AND P2, PT, R10.reuse, 0x10, PT ;  /* 0x000000100a00780c */ /* 0x040fe20003f44270 */
[----:B------:R-:W2:Y:S01]  /*5400*/  @P4 LDG.E.U16 R51, desc[UR10][R54.64] ;  /* 0x0000000a36334981 */ /* 0x000ea2000c1e1500 */
[----:B------:R-:W-:Y:S01]  /*5410*/  ISETP.GT.AND P4, PT, R10, 0x12, PT ;  /* 0x000000120a00780c */ /* 0x000fe20003f84270 */
[----:B0-----:R-:W-:-:S04]  /*5420*/  IMAD.WIDE R32, R31, 0x2, R24 ;  /* 0x000000021f207825 */ /* 0x001fc800078e0218 */
[----:B------:R-:W-:Y:S01]  /*5430*/  IMAD.U32 R133, RZ, RZ, UR47 ;  /* 0x0000002fff857e24 */ /* 0x000fe2000f8e00ff */
[----:B------:R0:W2:Y:S01]  /*5440*/  @P3 LDG.E.U16 R58, desc[UR10][R42.64] ;  /* 0x0000000a2a3a3981 */ /* 0x0000a2000c1e1500 */
[C---:B------:R-:W-:Y:S01]  /*5450*/  ISETP.GT.AND P3, PT, R10.reuse, 0x11, PT ;  /* 0x000000110a00780c */ /* 0x040fe20003f64270 */
[----:B------:R-:W-:Y:S02]  /*5460*/  IMAD.U32 R31, RZ, RZ, UR55 ;  /* 0x00000037ff1f7e24 */ /* 0x000fe4000f8e00ff */
[----:B------:R-:W-:Y:S01]  /*5470*/  IMAD.U32 R131, RZ, RZ, UR48 ;  /* 0x00000030ff837e24 */ /* 0x000fe2000f8e00ff */
[----:B------:R1:W2:Y:S01]  /*5480*/  @P0 LDG.E.U16 R46, desc[UR10][R32.64] ;  /* 0x0000000a202e0981 */ /* 0x0002a2000c1e1500 */
[----:B------:R-:W-:Y:S01]  /*5490*/  IMAD.U32 R3, RZ, RZ, UR54 ;  /* 0x00000036ff037e24 */ /* 0x000fe2000f8e00ff */
[----:B------:R-:W-:Y:S01]  /*54a0*/  PRMT R35, RZ, 0x7610, R35 ;  /* 0x00007610ff237816 */ /* 0x000fe20000000023 */
[----:B------:R-:W-:Y:S01]  /*54b0*/  IMAD.U32 R135, RZ, RZ, UR42 ;  /* 0x0000002aff877e24 */ /* 0x000fe2000f8e00ff */
[C---:B------:R-:W-:Y:S01]  /*54c0*/  ISETP.GT.AND P0, PT, R10.reuse, 0xe, PT ;  /* 0x0000000e0a00780c */ /* 0x040fe20003f04270 */
[----:B0-----:R-:W-:Y:S01]  /*54d0*/  IMAD.WIDE R42, R31, 0x2, R24 ;  /* 0x000000021f2a7825 */ /* 0x001fe200078e0218 */
[----:B------:R-:W-:Y:S01]  /*54e0*/  PRMT R37, RZ, 0x7610, R37 ;  /* 0x00007610ff257816 */ /* 0x000fe20000000025 */
[----:B-1----:R-:W2:Y:S01]  /*54f0*/  LDL.LU R0, [R1+0xb8] ;  /* 0x0000b80001007983 */ /* 0x002ea20000300800 */
[----:B------:R-:W-:Y:S01]  /*5500*/  PRMT R59, RZ, 0x7610, R59 ;  /* 0x00007610ff3b7816 */ /* 0x000fe2000000003b */
[----:B------:R-:W-:Y:S01]  /*5510*/  IMAD.WIDE R54, R3, 0x2, R24 ;  /* 0x0000000203367825 */ /* 0x000fe200078e0218 */
[----:B------:R-:W-:Y:S01]  /*5520*/  PRMT R40, RZ, 0x7610, R40 ;  /* 0x00007610ff287816 */ /* 0x000fe20000000028 */
[----:B------:R-:W2:Y:S01]  /*5530*/  @P1 LDG.E.U16 R35, desc[UR10][R42.64] ;  /* 0x0000000a2a231981 */ /* 0x000ea2000c1e1500 */
[----:B------:R-:W-:Y:S01]  /*5540*/  PRMT R49, RZ, 0x7610, R49 ;  /* 0x00007610ff317816 */ /* 0x000fe20000000031 */
[----:B------:R-:W-:Y:S01]  /*5550*/  IMAD.WIDE R116, R117, 0x2, R24 ;  /* 0x0000000275747825 */ /* 0x000fe200078e0218 */
[----:B------:R-:W-:Y:S01]  /*5560*/  ISETP.GT.AND P1, PT, R10, 0x14, PT ;  /* 0x000000140a00780c */ /* 0x000fe20003f24270 */
[----:B------:R-:W2:Y:S02]  /*5570*/  @P2 LDG.E.U16 R136, desc[UR10][R54.64] ;  /* 0x0000000a36882981 */ /* 0x000ea4000c1e1500 */
[----:B------:R-:W-:Y:S01]  /*5580*/  IMAD.U32 R139, RZ, RZ, UR36 ;  /* 0x00000024ff8b7e24 */ /* 0x000fe2000f8e00ff */
[----:B------:R-:W-:Y:S01]  /*5590*/  PRMT R47, RZ, 0x7610, R47 ;  /* 0x00007610ff2f7816 */ /* 0x000fe2000000002f */
[----:B------:R-:W-:-:S02]  /*55a0*/  IMAD.U32 R39, RZ, RZ, UR56 ;  /* 0x00000038ff277e24 */ /* 0x000fc4000f8e00ff */
[----:B------:R-:W-:Y:S02]  /*55b0*/  IMAD.U32 R163, RZ, RZ, UR31 ;  /* 0x0000001fffa37e24 */ /* 0x000fe4000f8e00ff */
[----:B------:R-:W-:Y:S01]  /*55c0*/  IMAD.U32 R161, RZ, RZ, UR30 ;  /* 0x0000001effa17e24 */ /* 0x000fe2000f8e00ff */
[----:B------:R-:W-:Y:S01]  /*55d0*/  PRMT R138, RZ, 0x7610, R138 ;  /* 0x00007610ff8a7816 */ /* 0x000fe2000000008a */
[--C-:B------:R-:W-:Y:S01]  /*55e0*/  IMAD.WIDE R56, R57, 0x2, R24.reuse ;  /* 0x0000000239387825 */ /* 0x100fe200078e0218 */
[C---:B------:R-:W-:Y:S01]  /*55f0*/  ISETP.GT.AND P2, PT, R10.reuse, 0x15, PT ;  /* 0x000000150a00780c */ /* 0x040fe20003f44270 */
[----:B------:R-:W3:Y:S01]  /*5600*/  @P4 LDG.E.U16 R37, desc[UR10][R116.64] ;  /* 0x0000000a74254981 */ /* 0x000ee2000c1e1500 */
[C---:B------:R-:W-:Y:S01]  /*5610*/  ISETP.GT.AND P4, PT, R10.reuse, 0x17, PT ;  /* 0x000000170a00780c */ /* 0x040fe20003f84270 */
[----:B------:R-:W-:Y:S01]  /*5620*/  IMAD.WIDE R32, R39, 0x2, R24 ;  /* 0x0000000227207825 */ /* 0x000fe200078e0218 */
[----:B------:R-:W-:Y:S01]  /*5630*/  PRMT R180, RZ, 0x7610, R180 ;  /* 0x00007610ffb47816 */ /* 0x000fe200000000b4 */
[----:B------:R0:W3:Y:S01]  /*5640*/  @P3 LDG.E.U16 R40, desc[UR10][R56.64] ;  /* 0x0000000a38283981 */ /* 0x0000e2000c1e1500 */
[C---:B------:R-:W-:Y:S01]  /*5650*/  ISETP.GT.AND P3, PT, R10.reuse, 0x16, PT ;  /* 0x000000160a00780c */ /* 0x040fe20003f64270 */
[----:B------:R-:W-:Y:S01]  /*5660*/  IMAD.WIDE R118, R119, 0x2, R24 ;  /* 0x0000000277767825 */ /* 0x000fe200078e0218 */
[----:B------:R-:W-:Y:S01]  /*5670*/  PRMT R164, RZ, 0x7610, R164 ;  /* 0x00007610ffa47816 */ /* 0x000fe200000000a4 */
[----:B------:R1:W3:Y:S01]  /*5680*/  @P0 LDG.E.U16 R44, desc[UR10][R32.64] ;  /* 0x0000000a202c0981 */ /* 0x0002e2000c1e1500 */
[----:B------:R-:W-:Y:S01]  /*5690*/  ISETP.GT.AND P0, PT, R10, 0x13, PT ;  /* 0x000000130a00780c */ /* 0x000fe20003f04270 */
[----:B------:R-:W-:-:S04]  /*56a0*/  IMAD.WIDE R128, R129, 0x2, R24 ;  /* 0x0000000281807825 */ /* 0x000fc800078e0218 */
[----:B------:R-:W-:Y:S01]  /*56b0*/  IMAD.U32 R167, RZ, RZ, UR27 ;  /* 0x0000001bffa77e24 */ /* 0x000fe2000f8e00ff */
[----:B0-----:R-:W-:Y:S01]  /*56c0*/  PRMT R57, RZ, 0x7610, R57 ;  /* 0x00007610ff397816 */ /* 0x001fe20000000039 */
[----:B------:R-:W-:Y:S01]  /*56d0*/  IMAD.WIDE R132, R133, 0x2, R24 ;  /* 0x0000000285847825 */ /* 0x000fe200078e0218 */
[----:B------:R-:W-:Y:S01]  /*56e0*/  PRMT R43, RZ, 0x7610, R43 ;  /* 0x00007610ff2b7816 */ /* 0x000fe2000000002b */
[----:B------:R0:W3:Y:S01]  /*56f0*/  @P2 LDG.E.U16 R50, desc[UR10][R128.64] ;  /* 0x0000000a80322981 */ /* 0x0000e2000c1e1500 */
[----:B-1----:R-:W-:Y:S01]  /*5700*/  PRMT R33, RZ, 0x7610, R33 ;  /* 0x00007610ff217816 */ /* 0x002fe20000000021 */
[----:B------:R-:W-:Y:S02]  /*5710*/  IMAD.U32 R3, RZ, RZ, UR51 ;  /* 0x00000033ff037e24 */ /* 0x000fe4000f8e00ff */
[----:B------:R-:W-:Y:S01]  /*5720*/  IMAD.U32 R165, RZ, RZ, UR26 ;  /* 0x0000001affa57e24 */ /* 0x000fe2000f8e00ff */
[----:B------:R-:W3:Y:S01]  /*5730*/  @P1 LDG.E.U16 R57, desc[UR10][R118.64] ;  /* 0x0000000a76391981 */ /* 0x000ee2000c1e1500 */
[----:B------:R-:W-:Y:S01]  /*5740*/  IMAD.WIDE R130, R131, 0x2, R24 ;  /* 0x0000000283827825 */ /* 0x000fe200078e0218 */
[C---:B------:R-:W-:Y:S01]  /*5750*/  ISETP.GT.AND P1, PT, R10.reuse, 0x19, PT ;  /* 0x000000190a00780c */ /* 0x040fe20003f24270 */
[----:B------:R-:W1:Y:S01]  /*5760*/  LDC R173, c[0x0][0x3a8] ;  /* 0x0000ea00ffad7b82 */ /* 0x000e620000000800 */
[----:B------:R-:W-:Y:S01]  /*5770*/  PRMT R54, RZ, 0x7610, R54 ;  /* 0x00007610ff367816 */ /* 0x000fe20000000036 */
[----:B------:R-:W-:Y:S01]  /*5780*/  IMAD.WIDE R116, R3, 0x2, R24 ;  /* 0x0000000203747825 */ /* 0x000fe200078e0218 */
[C---:B------:R-:W-:Y:S01]  /*5790*/  ISETP.GT.AND P2, PT, R10.reuse, 0x1a, PT ;  /* 0x0000001a0a00780c */ /* 0x040fe20003f44270 */
[----:B------:R0:W3:Y:S01]  /*57a0*/  @P4 LDG.E.U16 R33, desc[UR10][R132.64] ;  /* 0x0000000a84214981 */ /* 0x0000e2000c1e1500 */
[----:B------:R-:W-:Y:S01]  /*57b0*/  ISETP.GT.AND P4, PT, R10, 0x1c, PT ;  /* 0x0000001c0a00780c */ /* 0x000fe20003f84270 */
[----:B------:R-:W-:-:S02]  /*57c0*/  IMAD.U32 R39, RZ, RZ, UR45 ;  /* 0x0000002dff277e24 */ /* 0x000fc4000f8e00ff */
[----:B------:R0:W3:Y:S01]  /*57d0*/  @P3 LDG.E.U16 R43, desc[UR10][R130.64] ;  /* 0x0000000a822b3981 */ /* 0x0000e2000c1e1500 */
[C---:B------:R-:W-:Y:S01]  /*57e0*/  ISETP.GT.AND P3, PT, R10.reuse, 0x1b, PT ;  /* 0x0000001b0a00780c */ /* 0x040fe20003f64270 */
[----:B0-----:R-:W-:Y:S01]  /*57f0*/  IMAD.WIDE R128, R39, 0x2, R24 ;  /* 0x0000000227807825 */ /* 0x001fe200078e0218 */
[----:B------:R-:W-:Y:S01]  /*5800*/  PRMT R34, RZ, 0x7610, R34 ;  /* 0x00007610ff227816 */ /* 0x000fe20000000022 */
[----:B------:R0:W3:Y:S01]  /*5810*/  @P0 LDG.E.U16 R54, desc[UR10][R116.64] ;  /* 0x0000000a74360981 */ /* 0x0000e2000c1e1500 */
[C---:B------:R-:W-:Y:S01]  /*5820*/  ISETP.GT.AND P0, PT, R10.reuse, 0x18, PT ;  /* 0x000000180a00780c */ /* 0x040fe20003f04270 */
[----:B------:R-:W-:Y:S01]  /*5830*/  IMAD.U32 R133, RZ, RZ, UR43 ;  /* 0x0000002bff857e24 */ /* 0x000fe2000f8e00ff */
[----:B------:R-:W-:Y:S01]  /*5840*/  PRMT R3, RZ, 0x7610, R3 ;  /* 0x00007610ff037816 */ /* 0x000fe20000000003 */
[----:B------:R-:W-:Y:S01]  /*5850*/  IMAD.WIDE R134, R135, 0x2, R24 ;  /* 0x0000000287867825 */ /* 0x000fe200078e0218 */
[----:B------:R-:W-:Y:S01]  /*5860*/  PRMT R56, RZ, 0x7610, R56 ;  /* 0x00007610ff387816 */ /* 0x000fe20000000038 */
[----:B------:R0:W3:Y:S01]  /*5870*/  @P1 LDG.E.U16 R34, desc[UR10][R128.64] ;  /* 0x0000000a80221981 */ /* 0x0000e2000c1e1500 */
[----:B------:R-:W-:Y:S01]  /*5880*/  MOV R131, UR44 ;  /* 0x0000002c00837c02 */ /* 0x000fe20008000f00 */
[----:B------:R-:W-:Y:S01]  /*5890*/  IMAD.U32 R41, RZ, RZ, UR46 ;  /* 0x0000002eff297e24 */ /* 0x000fe2000f8e00ff */
[----:B------:R-:W-:Y:S01]  /*58a0*/  PRMT R31, RZ, 0x7610, R31 ;  /* 0x00007610ff1f7816 */ /* 0x000fe2000000001f */
[----:B------:R-:W-:Y:S01]  /*58b0*/  IMAD.WIDE R132, R133, 0x2, R24 ;  /* 0x0000000285847825 */ /* 0x000fe200078e0218 */
[----:B0-----:R-:W-:Y:S01]  /*58c0*/  PRMT R117, RZ, 0x7610, R117 ;  /* 0x00007610ff757816 */ /* 0x001fe20000000075 */
[----:B------:R0:W3:Y:S02]  /*58d0*/  @P4 LDG.E.U16 R56, desc[UR10][R134.64] ;  /* 0x0000000a86384981 */ /* 0x0000e4000c1e1500 */
[--C-:B------:R-:W-:Y:S01]  /*58e0*/  IMAD.WIDE R130, R131, 0x2, R24.reuse ;  /* 0x0000000283827825 */ /* 0x100fe200078e0218 */
[C---:B------:R-:W-:Y:S01]  /*58f0*/  ISETP.GT.AND P1, PT, R10.reuse, 0x1e, PT ;  /* 0x0000001e0a00780c */ /* 0x040fe20003f24270 */
[----:B------:R-:W3:Y:S01]  /*5900*/  @P3 LDG.E.U16 R31, desc[UR10][R132.64] ;  /* 0x0000000a841f3981 */ /* 0x000ee2000c1e1500 */
[----:B------:R-:W-:Y:S01]  /*5910*/  ISETP.GT.AND P4, PT, R10, 0x21, PT ;  /* 0x000000210a00780c */ /* 0x000fe20003f84270 */
[----:B------:R-:W-:-:S02]  /*5920*/  IMAD.WIDE R118, R41, 0x2, R24 ;  /* 0x0000000229767825 */ /* 0x000fc400078e0218 */
[----:B------:R0:W3:Y:S01]  /*5930*/  @P2 LDG.E.U16 R3, desc[UR10][R130.64] ;  /* 0x0000000a82032981 */ /* 0x0000e2000c1e1500 */
[C---:B------:R-:W-:Y:S01]  /*5940*/  ISETP.GT.AND P2, PT, R10.reuse, 0x1f, PT ;  /* 0x0000001f0a00780c */ /* 0x040fe20003f44270 */
[----:B------:R-:W-:Y:S01]  /*5950*/  IMAD.U32 R129, RZ, RZ, UR40 ;  /* 0x00000028ff817e24 */ /* 0x000fe2000f8e00ff */
[C---:B------:R-:W-:Y:S01]  /*5960*/  ISETP.GT.AND P3, PT, R10.reuse, 0x20, PT ;  /* 0x000000200a00780c */ /* 0x040fe20003f64270 */
[----:B------:R1:W3:Y:S01]  /*5970*/  @P0 LDG.E.U16 R117, desc[UR10][R118.64] ;  /* 0x0000000a76750981 */ /* 0x0002e2000c1e1500 */
[----:B------:R-:W-:Y:S01]  /*5980*/  PRMT R41, RZ, 0x7610, R41 ;  /* 0x00007610ff297816 */ /* 0x000fe20000000029 */
[----:B0-----:R-:W-:Y:S01]  /*5990*/  IMAD.U32 R135, RZ, RZ, UR37 ;  /* 0x00000025ff877e24 */ /* 0x001fe2000f8e00ff */
[----:B------:R-:W-:Y:S01]  /*59a0*/  ISETP.GT.AND P0, PT, R10, 0x1d, PT ;  /* 0x0000001d0a00780c */ /* 0x000fe20003f04270 */
[----:B------:R-:W3:Y:S01]  /*59b0*/  LDL.LU R187, [R1+0xbc] ;  /* 0x0000bc0001bb7983 */ /* 0x000ee20000300800 */
[----:B------:R-:W-:Y:S01]  /*59c0*/  IMAD.U32 R131, RZ, RZ, UR39 ;  /* 0x00000027ff837e24 */ /* 0x000fe2000f8e00ff */
[----:B------:R-:W-:Y:S01]  /*59d0*/  PRMT R32, RZ, 0x7610, R32 ;  /* 0x00007610ff207816 */ /* 0x000fe20000000020 */
[----:B------:R-:W-:Y:S01]  /*59e0*/  IMAD.WIDE R128, R129, 0x2, R24 ;  /* 0x0000000281807825 */ /* 0x000fe200078e0218 */
[----:B------:R-:W-:Y:S01]  /*59f0*/  PRMT R28, RZ, 0x7610, R28 ;  /* 0x00007610ff1c7816 */ /* 0x000fe2000000001c */
[----:B------:R-:W3:Y:S02]  /*5a00*/  LDL.LU R189, [R1+0xb0] ;  /* 0x0000b00001bd7983 */ /* 0x000ee40000300800 */
[----:B------:R-:W-:-:S02]  /*5a10*/  IMAD.U32 R133, RZ, RZ, UR38 ;  /* 0x00000026ff857e24 */ /* 0x000fc4000f8e00ff */
[----:B------:R-:W-:Y:S01]  /*5a20*/  IMAD.WIDE R130, R131, 0x2, R24 ;  /* 0x0000000283827825 */ /* 0x000fe200078e0218 */
[----:B------:R-:W-:Y:S01]  /*5a30*/  PRMT R116, RZ, 0x7610, R116 ;  /* 0x00007610ff747816 */ /* 0x000fe20000000074 */
[----:B------:R0:W3:Y:S02]  /*5a40*/  @P1 LDG.E.U16 R41, desc[UR10][R128.64] ;  /* 0x0000000a80291981 */ /* 0x0000e4000c1e1500 */
[--C-:B------:R-:W-:Y:S01]  /*5a50*/  IMAD.WIDE R134, R135, 0x2, R24.reuse ;  /* 0x0000000287867825 */ /* 0x100fe200078e0218 */
[C---:B------:R-:W-:Y:S01]  /*5a60*/  ISETP.GT.AND P1, PT, R10.reuse, 0x23, PT ;  /* 0x000000230a00780c */ /* 0x040fe20003f24270 */
[----:B------:R0:W3:Y:S02]  /*5a70*/  @P2 LDG.E.U16 R32, desc[UR10][R130.64] ;  /* 0x0000000a82202981 */ /* 0x0000e4000c1e1500 */
[----:B------:R-:W-:Y:S02]  /*5a80*/  IMAD.U32 R39, RZ, RZ, UR41 ;  /* 0x00000029ff277e24 */ /* 0x000fe4000f8e00ff */
[----:B------:R-:W-:Y:S01]  /*5a90*/  IMAD.WIDE R132, R133, 0x2, R24 ;  /* 0x0000000285847825 */ /* 0x000fe200078e0218 */
[----:B------:R-:W-:Y:S01]  /*5aa0*/  PRMT R42, RZ, 0x7610, R42 ;  /* 0x00007610ff2a7816 */ /* 0x000fe2000000002a */
[----:B------:R0:W3:Y:S01]  /*5ab0*/  @P4 LDG.E.U16 R28, desc[UR10][R134.64] ;  /* 0x0000000a861c4981 */ /* 0x0000e2000c1e1500 */
[C---:B------:R-:W-:Y:S01]  /*5ac0*/  ISETP.GT.AND P2, PT, R10.reuse, 0x24, PT ;  /* 0x000000240a00780c */ /* 0x040fe20003f44270 */
[----:B-1----:R-:W-:Y:S01]  /*5ad0*/  IMAD.WIDE R118, R39, 0x2, R24 ;  /* 0x0000000227767825 */ /* 0x002fe200078e0218 */
[C---:B------:R-:W-:Y:S01]  /*5ae0*/  ISETP.GT.AND P4, PT, R10.reuse, 0x26, PT ;  /* 0x000000260a00780c */ /* 0x040fe20003f84270 */
[----:B------:R1:W3:Y:S01]  /*5af0*/  @P3 LDG.E.U16 R116, desc[UR10][R132.64] ;  /* 0x0000000a84743981 */ /* 0x0002e2000c1e1500 */
[----:B------:R-:W-:Y:S01]  /*5b00*/  ISETP.GT.AND P3, PT, R10, 0x25, PT ;  /* 0x000000250a00780c */ /* 0x000fe20003f64270 */
[----:B0-----:R-:W-:-:S02]  /*5b10*/  IMAD.U32 R129, RZ, RZ, UR35 ;  /* 0x00000023ff817e24 */ /* 0x001fc4000f8e00ff */
[----:B------:R-:W-:Y:S01]  /*5b20*/  IMAD.U32 R131, RZ, RZ, UR34 ;  /* 0x00000022ff837e24 */ /* 0x000fe2000f8e00ff */
[----:B------:R0:W3:Y:S01]  /*5b30*/  @P0 LDG.E.U16 R42, desc[UR10][R118.64] ;  /* 0x0000000a762a0981 */ /* 0x0000e2000c1e1500 */
[----:B------:R-:W-:Y:S01]  /*5b40*/  IMAD.U32 R135, RZ, RZ, UR32 ;  /* 0x00000020ff877e24 */ /* 0x000fe2000f8e00ff */
[C---:B------:R-:W-:Y:S01]  /*5b50*/  ISETP.GT.AND P0, PT, R10.reuse, 0x22, PT ;  /* 0x000000220a00780c */ /* 0x040fe20003f04270 */
[----:B------:R-:W-:Y:S01]  /*5b60*/  IMAD.WIDE R128, R129, 0x2, R24 ;  /* 0x0000000281807825 */ /* 0x000fe200078e0218 */
[----:B------:R-:W-:Y:S02]  /*5b70*/  PRMT R55, RZ, 0x7610, R55 ;  /* 0x00007610ff377816 */ /* 0x000fe40000000037 */
[----:B------:R-:W-:Y:S01]  /*5b80*/  PRMT R39, RZ, 0x7610, R39 ;  /* 0x00007610ff277816 */ /* 0x000fe20000000027 */
[----:B-1----:R-:W-:Y:S01]  /*5b90*/  IMAD.U32 R133, RZ, RZ, UR33 ;  /* 0x00000021ff857e24 */ /* 0x002fe2000f8e00ff */
[----:B------:R-:W3:Y:S01]  /*5ba0*/  @P1 LDG.E.U16 R59, desc[UR10][R128.64] ;  /* 0x0000000a803b1981 */ /* 0x000ee2000c1e1500 */
[----:B------:R-:W-:Y:S01]  /*5bb0*/  IMAD.WIDE R130, R131, 0x2, R24 ;  /* 0x0000000283827825 */ /* 0x000fe200078e0218 */
[----:B------:R-:W-:-:S03]  /*5bc0*/  ISETP.GT.AND P1, PT, R10, 0x27, PT ;  /* 0x000000270a00780c */ /* 0x000fc60003f24270 */
[--C-:B------:R-:W-:Y:S01]  /*5bd0*/  IMAD.WIDE R134, R135, 0x2, R24.reuse ;  /* 0x0000000287867825 */ /* 0x100fe200078e0218 */
[----:B------:R-:W3:Y:S01]  /*5be0*/  @P2 LDG.E.U16 R55, desc[UR10][R130.64] ;  /* 0x0000000a82372981 */ /* 0x000ee2000c1e1500 */
[C---:B------:R-:W-:Y:S02]  /*5bf0*/  ISETP.GT.AND P2, PT, R10.reuse, 0x28, PT ;  /* 0x000000280a00780c */ /* 0x040fe40003f44270 */
[--C-:B------:R-:W-:Y:S01]  /*5c00*/  IMAD.WIDE R132, R133, 0x2, R24.reuse ;  /* 0x0000000285847825 */ /* 0x100fe200078e0218 */
[----:B------:R1:W3:Y:S01]  /*5c10*/  @P4 LDG.E.U16 R39, desc[UR10][R134.64] ;  /* 0x0000000a86274981 */ /* 0x0002e2000c1e1500 */
[C---:B------:R-:W-:Y:S02]  /*5c20*/  ISETP.GT.AND P4, PT, R10.reuse, 0x2a, PT ;  /* 0x0000002a0a00780c */ /* 0x040fe40003f84270 */
[----:B0-----:R-:W-:Y:S01]  /*5c30*/  IMAD.WIDE R118, R139, 0x2, R24 ;  /* 0x000000028b767825 */ /* 0x001fe200078e0218 */
[----:B------:R0:W3:Y:S01]  /*5c40*/  @P3 LDG.E.U16 R49, desc[UR10][R132.64] ;  /* 0x0000000a84313981 */ /* 0x0000e2000c1e1500 */
[----:B------:R-:W-:-:S02]  /*5c50*/  ISETP.GT.AND P3, PT, R10, 0x29, PT ;  /* 0x000000290a00780c */ /* 0x000fc40003f64270 */
[----:B------:R-:W-:Y:S01]  /*5c60*/  PRMT R139, RZ, 0x7610, R139 ;  /* 0x00007610ff8b7816 */ /* 0x000fe2000000008b */
[----:B------:R0:W3:Y:S01]  /*5c70*/  @P0 LDG.E.U16 R47, desc[UR10][R118.64] ;  /* 0x0000000a762f0981 */ /* 0x0000e2000c1e1500 */
[----:B-1----:R-:W-:Y:S01]  /*5c80*/  PRMT R134, RZ, 0x7610, R134 ;  /* 0x00007610ff867816 */ /* 0x002fe20000000086 */
[----:B------:R-:W-:Y:S02]  /*5c90*/  IMAD.U32 R131, RZ, RZ, UR29 ;  /* 0x0000001dff837e24 */ /* 0x000fe4000f8e00ff */
[----:B0-----:R-:W-:Y:S01]  /*5ca0*/  IMAD.U32 R133, RZ, RZ, UR28 ;  /* 0x0000001cff857e24 */ /* 0x001fe2000f8e00ff */
[----:B------:R-:W-:Y:S01]  /*5cb0*/  PRMT R135, RZ, 0x7610, R135 ;  /* 0x00007610ff877816 */ /* 0x000fe20000000087 */
[----:B------:R-:W-:Y:S01]  /*5cc0*/  IMAD.WIDE R128, R161, 0x2, R24 ;  /* 0x00000002a1807825 */ /* 0x000fe200078e0218 */
[----:B------:R-:W-:-:S03]  /*5cd0*/  ISETP.GT.AND P0, PT, R10, RZ, PT ;  /* 0x000000ff0a00720c */ /* 0x000fc60003f04270 */
[--C-:B------:R-:W-:Y:S01]  /*5ce0*/  IMAD.WIDE R118, R163, 0x2, R24.reuse ;  /* 0x00000002a3767825 */ /* 0x100fe200078e0218 */
[----:B------:R-:W3:Y:S03]  /*5cf0*/  @P2 LDG.E.U16 R139, desc[UR10][R128.64] ;  /* 0x0000000a808b2981 */ /* 0x000ee6000c1e1500 */
[--C-:B------:R-:W-:Y:S01]  /*5d00*/  IMAD.WIDE R132, R133, 0x2, R24.reuse ;  /* 0x0000000285847825 */ /* 0x100fe200078e0218 */
[----:B------:R0:W3:Y:S01]  /*5d10*/  @P1 LDG.E.U16 R134, desc[UR10][R118.64] ;  /* 0x0000000a76861981 */ /* 0x0000e2000c1e1500 */
[C---:B------:R-:W-:Y:S02]  /*5d20*/  ISETP.GT.AND P1, PT, R10.reuse, 0x2b, PT ;  /* 0x0000002b0a00780c */ /* 0x040fe40003f24270 */
[----:B------:R-:W-:Y:S01]  /*5d30*/  IMAD.WIDE R130, R131, 0x2, R24 ;  /* 0x0000000283827825 */ /* 0x000fe200078e0218 */
[C---:B------:R-:W-:Y:S01]  /*5d40*/  ISETP.GT.AND P2, PT, R10.reuse, 0x2c, PT ;  /* 0x0000002c0a00780c */ /* 0x040fe20003f44270 */
[----:B------:R1:W3:Y:S01]  /*5d50*/  @P4 LDG.E.U16 R135, desc[UR10][R132.64] ;  /* 0x0000000a84874981 */ /* 0x0002e2000c1e1500 */
[----:B------:R-:W-:-:S03]  /*5d60*/  ISETP.GT.AND P4, PT, R10, 0x2e, PT ;  /* 0x0000002e0a00780c */ /* 0x000fc60003f84270 */
[----:B------:R1:W3:Y:S01]  /*5d70*/  @P3 LDG.E.U16 R138, desc[UR10][R130.64] ;  /* 0x0000000a828a3981 */ /* 0x0002e2000c1e1500 */
[C---:B------:R-:W-:Y:S01]  /*5d80*/  ISETP.GT.AND P3, PT, R10.reuse, 0x2d, PT ;  /* 0x0000002d0a00780c */ /* 0x040fe20003f64270 */
[----:B0-----:R-:W-:Y:S01]  /*5d90*/  IMAD.WIDE R118, R167, 0x2, R24 ;  /* 0x00000002a7767825 */ /* 0x001fe200078e0218 */
[----:B------:R-:W-:Y:S01]  /*5da0*/  PRMT R163, RZ, 0x7610, R163 ;  /* 0x00007610ffa37816 */ /* 0x000fe200000000a3 */
[----:B------:R-:W3:Y:S01]  /*5db0*/  @P0 LDG.E.U16 R180, desc[UR10][R24.64] ;  /* 0x0000000a18b40981 */ /* 0x000ee2000c1e1500 */
[----:B-1----:R-:W-:Y:S01]  /*5dc0*/  MOV R132, UR24 ;  /* 0x0000001800847c02 */ /* 0x002fe20008000f00 */
[----:B------:R-:W-:Y:S01]  /*5dd0*/  IMAD.WIDE R128, R165, 0x2, R24 ;  /* 0x00000002a5807825 */ /* 0x000fe200078e0218 */
[----:B------:R-:W-:Y:S01]  /*5de0*/  PRMT R161, RZ, 0x7610, R161 ;  /* 0x00007610ffa17816 */ /* 0x000fe200000000a1 */
[----:B------:R-:W3:Y:S01]  /*5df0*/  @P1 LDG.E.U16 R164, desc[UR10][R118.64] ;  /* 0x0000000a76a41981 */ /* 0x000ee2000c1e1500 */
[----:B------:R-:W-:Y:S01]  /*5e00*/  ISETP.GT.AND P0, PT, R10, 0x2f, PT ;  /* 0x0000002f0a00780c */ /* 0x000fe20003f04270 */
[----:B------:R-:W-:Y:S01]  /*5e10*/  IMAD.U32 R131, RZ, RZ, UR25 ;  /* 0x00000019ff837e24 */ /* 0x000fe2000f8e00ff */
[----:B------:R-:W-:Y:S01]  /*5e20*/  PRMT R162, RZ, 0x7610, R162 ;  /* 0x00007610ffa27816 */ /* 0x000fe200000000a2 */
[----:B------:R-:W-:Y:S01]  /*5e30*/  IMAD.WIDE R132, R132, 0x2, R24 ;  /* 0x0000000284847825 */ /* 0x000fe200078e0218 */
[----:B------:R0:W3:Y:S01]  /*5e40*/  @P2 LDG.E.U16 R163, desc[UR10][R128.64] ;  /* 0x0000000a80a32981 */ /* 0x0000e2000c1e1500 */
[----:B------:R-:W-:-:S02]  /*5e50*/  ISETP.GT.AND P1, PT, R10, 0x30, PT ;  /* 0x000000300a00780c */ /* 0x000fc40003f24270 */
[--C-:B------:R-:W-:Y:S01]  /*5e60*/  IMAD.WIDE R130, R131, 0x2, R24.reuse ;  /* 0x0000000283827825 */ /* 0x100fe200078e0218 */
[----:B------:R-:W-:Y:S01]  /*5e70*/  ISETP.GT.AND P2, PT, R10, 0x31, PT ;  /* 0x000000310a00780c */ /* 0x000fe20003f44270 */
[----:B------:R1:W3:Y:S02]  /*5e80*/  @P4 LDG.E.U16 R161, desc[UR10][R132.64] ;  /* 0x0000000a84a14981 */ /* 0x0002e4000c1e1500 */
[----:B------:R-:W-:Y:S02]  /*5e90*/  IMAD.U32 R165, RZ, RZ, UR23 ;  /* 0x00000017ffa57e24 */ /* 0x000fe4000f8e00ff */
[----:B------:R4:W3:Y:S01]  /*5ea0*/  @P3 LDG.E.U16 R162, desc[UR10][R130.64] ;  /* 0x0000000a82a23981 */ /* 0x0008e2000c1e1500 */
[----:B0-----:R-:W-:Y:S02]  /*5eb0*/  IMAD.U32 R128, RZ, RZ, UR22 ;  /* 0x00000016ff807e24 */ /* 0x001fe4000f8e00ff */
[----:B------:R-:W-:Y:S01]  /*5ec0*/  IMAD.WIDE R118, R165, 0x2, R24 ;  /* 0x00000002a5767825 */ /* 0x000fe200078e0218 */
[----:B-1----:R-:W-:-:S03]  /*5ed0*/  PRMT R132, RZ, 0x7610, R132 ;  /* 0x00007610ff847816 */ /* 0x002fc60000000084 */
[----:B------:R-:W-:Y:S01]  /*5ee0*/  IMAD.WIDE R128, R128, 0x2, R24 ;  /* 0x0000000280807825 */ /* 0x000fe200078e0218 */
[----:B------:R-:W-:-:S03]  /*5ef0*/  PRMT R167, RZ, 0x7610, R167 ;  /* 0x00007610ffa77816 */ /* 0x000fc600000000a7 */
[----:B----4-:R-:W-:Y:S01]  /*5f00*/  IMAD.U32 R130, RZ, RZ, UR21 ;  /* 0x00000015ff827e24 */ /* 0x010fe2000f8e00ff */
[----:B------:R-:W-:Y:S01]  /*5f10*/  ISETP.GT.AND P3, PT, R10, 0x32, PT ;  /* 0x000000320a00780c */ /* 0x000fe20003f64270 */
[----:B------:R0:W4:Y:S01]  /*5f20*/  @P0 LDG.E.U16 R132, desc[UR10][R118.64] ;  /* 0x0000000a76840981 */ /* 0x000122000c1e1500 */
[----:B------:R-:W-:Y:S01]  /*5f30*/  PRMT R133, RZ, 0x7610, R133 ;  /* 0x00007610ff857816 */ /* 0x000fe20000000085 */
[----:B------:R-:W-:Y:S01]  /*5f40*/  IMAD.WIDE R130, R130, 0x2, R24 ;  /* 0x0000000282827825 */ /* 0x000fe200078e0218 */
[----:B------:R-:W-:Y:S01]  /*5f50*/  ISETP.GT.AND P0, PT, R10, 0x33, PT ;  /* 0x000000330a00780c */ /* 0x000fe20003f04270 */
[----:B------:R1:W3:Y:S04]  /*5f60*/  @P1 LDG.E.U16 R167, desc[UR10][R128.64] ;  /* 0x0000000a80a71981 */ /* 0x0002e8000c1e1500 */
[----:B------:R1:W3:Y:S01]  /*5f70*/  @P2 LDG.E.U16 R133, desc[UR10][R130.64] ;  /* 0x0000000a82852981 */ /* 0x0002e2000c1e1500 */
[----:B0-----:R-:W-:-:S02]  /*5f80*/  IMAD.U32 R118, RZ, RZ, UR20 ;  /* 0x00000014ff767e24 */ /* 0x001fc4000f8e00ff */
[----:B-1----:R-:W-:Y:S02]  /*5f90*/  IMAD.U32 R128, RZ, RZ, UR19 ;  /* 0x00000013ff807e24 */ /* 0x002fe4000f8e00ff */
[----:B------:R-:W-:Y:S01]  /*5fa0*/  IMAD.WIDE R118, R118, 0x2, R24 ;  /* 0x0000000276767825 */ /* 0x000fe200078e0218 */
[----:B------:R-:W-:Y:S02]  /*5fb0*/  PRMT R131, RZ, 0x7610, R131 ;  /* 0x00007610ff837816 */ /* 0x000fe40000000083 */
[----:B------:R-:W-:Y:S01]  /*5fc0*/  PRMT R130, RZ, 0x7610, R130 ;  /* 0x00007610ff827816 */ /* 0x000fe20000000082 */
[----:B------:R-:W-:Y:S01]  /*5fd0*/  IMAD.WIDE R128, R128, 0x2, R24 ;  /* 0x0000000280807825 */ /* 0x000fe200078e0218 */
[C---:B------:R-:W-:Y:S02]  /*5fe0*/  ISETP.GT.AND P1, PT, R10.reuse, 0x34, PT ;  /* 0x000000340a00780c */ /* 0x040fe40003f24270 */
[----:B------:R0:W3:Y:S04]  /*5ff0*/  @P3 LDG.E.U16 R131, desc[UR10][R118.64] ;  /* 0x0000000a76833981 */ /* 0x0000e8000c1e1500 */
[----:B------:R1:W3:Y:S01]  /*6000*/  @P0 LDG.E.U16 R130, desc[UR10][R128.64] ;  /* 0x0000000a80820981 */ /* 0x0002e2000c1e1500 */
[----:B------:R-:W-:Y:S01]  /*6010*/  ISETP.GT.AND P0, PT, R10, 0x35, PT ;  /* 0x000000350a00780c */ /* 0x000fe20003f04270 */
[----:B0-----:R-:W-:Y:S01]  /*6020*/  IMAD.U32 R118, RZ, RZ, UR18 ;  /* 0x00000012ff767e24 */ /* 0x001fe2000f8e00ff */
[----:B-1----:R-:W-:-:S03]  /*6030*/  PRMT R128, RZ, 0x7610, R128 ;  /* 0x00007610ff807816 */ /* 0x002fc60000000080 */
[----:B------:R-:W-:Y:S01]  /*6040*/  IMAD.WIDE R118, R118, 0x2, R24 ;  /* 0x0000000276767825 */ /* 0x000fe200078e0218 */
[----:B------:R-:W-:-:S03]  /*6050*/  PRMT R129, RZ, 0x7610, R129 ;  /* 0x00007610ff817816 */ /* 0x000fc60000000081 */
[----:B------:R-:W-:Y:S01]  /*6060*/  IMAD.U32 R165, RZ, RZ, UR17 ;  /* 0x00000011ffa57e24 */ /* 0x000fe2000f8e00ff */
[----:B------:R0:W3:Y:S01]  /*6070*/  @P1 LDG.E.U16 R128, desc[UR10][R118.64] ;  /* 0x0000000a76801981 */ /* 0x0000e2000c1e1500 */
[----:B------:R-:W-:Y:S02]  /*6080*/  ISETP.GT.AND P1, PT, R10, 0x36, PT ;  /* 0x000000360a00780c */ /* 0x000fe40003f24270 */
[----:B0-----:R-:W-:Y:S01]  /*6090*/  IMAD.WIDE R118, R165, 0x2, R24 ;  /* 0x00000002a5767825 */ /* 0x001fe200078e0218 */
[----:B------:R-:W-:-:S04]  /*60a0*/  PRMT R165, RZ, 0x7610, R165 ;  /* 0x00007610ffa57816 */ /* 0x000fc800000000a5 */
[----:B------:R0:W3:Y:S02]  /*60b0*/  @P0 LDG.E.U16 R129, desc[UR10][R118.64] ;  /* 0x0000000a76810981 */ /* 0x0000e4000c1e1500 */
[----:B0-----:R-:W-:-:S04]  /*60c0*/  IMAD.U32 R118, RZ, RZ, UR16 ;  /* 0x00000010ff767e24 */ /* 0x001fc8000f8e00ff */
[----:B------:R-:W-:-:S05]  /*60d0*/  IMAD.WIDE R118, R118, 0x2, R24 ;  /* 0x0000000276767825 */ /* 0x000fca00078e0218 */
[----:B------:R0:W4:Y:S01]  /*60e0*/  @P1 LDG.E.U16 R165, desc[UR10][R118.64] ;  /* 0x0000000a76a51981 */ /* 0x000122000c1e1500 */
[----:B------:R-:W-:Y:S02]  /*60f0*/  ISETP.GT.AND P1, PT, R10, 0x38, PT ;  /* 0x000000380a00780c */ /* 0x000fe40003f24270 */
[----:B------:R-:W-:Y:S01]  /*6100*/  PRMT R184, RZ, 0x7610, R184 ;  /* 0x00007610ffb87816 */ /* 0x000fe200000000b8 */
[----:B0-----:R-:W-:-:S04]  /*6110*/  IMAD.U32 R118, RZ, RZ, UR14 ;  /* 0x0000000eff767e24 */ /* 0x001fc8000f8e00ff */
[----:B------:R-:W-:-:S06]  /*6120*/  IMAD.WIDE R118, R118, 0x2, R24 ;  /* 0x0000000276767825 */ /* 0x000fcc00078e0218 */
[----:B------:R2:W4:Y:S01]  /*6130*/  @P1 LDG.E.U16 R184, desc[UR10][R118.64] ;  /* 0x0000000a76b81981 */ /* 0x000522000c1e1500 */
[----:B------:R-:W-:Y:S02]  /*6140*/  ISETP.GT.AND P0, PT, R10, 0x1, PT ;  /* 0x000000010a00780c */ /* 0x000fe40003f04270 */
[----:B------:R-:W-:Y:S01]  /*6150*/  PRMT R185, RZ, 0x7610, R185 ;  /* 0x00007610ffb97816 */ /* 0x000fe200000000b9 */
[----:B--2---:R-:W-:-:S10]  /*6160*/  IMAD.WIDE R118, R166, 0x2, R24 ;  /* 0x00000002a6767825 */ /* 0x004fd400078e0218 */
[----:B------:R0:W2:Y:S01]  /*6170*/  @P0 LDG.E.U16 R185, desc[UR10][R118.64] ;  /* 0x0000000a76b90981 */ /* 0x0000a2000c1e1500 */
[----:B------:R-:W-:Y:S02]  /*6180*/  ISETP.GT.AND P0, PT, R10, 0x37, PT ;  /* 0x000000370a00780c */ /* 0x000fe40003f04270 */
[----:B------:R-:W-:Y:S01]  /*6190*/  PRMT R166, RZ, 0x7610, R166 ;  /* 0x00007610ffa67816 */ /* 0x000fe200000000a6 */
[----:B0-----:R-:W-:-:S04]  /*61a0*/  IMAD.U32 R118, RZ, RZ, UR15 ;  /* 0x0000000fff767e24 */ /* 0x001fc8000f8e00ff */
[----:B------:R-:W-:-:S06]  /*61b0*/  IMAD.WIDE R118, R118, 0x2, R24 ;  /* 0x0000000276767825 */ /* 0x000fcc00078e0218 */
        /* <DEDUP_REMOVED lines=18> */
[----:B0-----:R-:W-:-:S04]  /*62e0*/  IMAD R118, R173, 0x3c, RZ ;  /* 0x0000003cad767824 */ /* 0x001fc800078e02ff */
[----:B------:R-:W-:-:S06]  /*62f0*/  IMAD.WIDE R118, R118, 0x2, R24 ;  /* 0x0000000276767825 */ /* 0x000fcc00078e0218 */
[----:B------:R0:W2:Y:S01]  /*6300*/  @P0 LDG.E.U16 R170, desc[UR10][R118.64] ;  /* 0x0000000a76aa0981 */ /* 0x0000a2000c1e1500 */
[----:B------:R-:W-:Y:S02]  /*6310*/  ISETP.GT.AND P0, PT, R10, 0x3d, PT ;  /* 0x0000003d0a00780c */ /* 0x000fe40003f04270 */
[----:B------:R-:W-:Y:S01]  /*6320*/  PRMT R171, RZ, 0x7610, R171 ;  /* 0x00007610ffab7816 */ /* 0x000fe200000000ab */
[----:B0-----:R-:W-:-:S04]  /*6330*/  IMAD R118, R173, 0x3d, RZ ;  /* 0x0000003dad767824 */ /* 0x001fc800078e02ff */
[----:B------:R-:W-:Y:S01]  /*6340*/  IMAD.WIDE R118, R118, 0x2, R24 ;  /* 0x0000000276767825 */ /* 0x000fe200078e0218 */
[----:B------:R-:W0:Y:S05]  /*6350*/  S2R R181, SR_TID.X ;  /* 0x0000000000b57919 */ /* 0x000e2a0000002100 */
[----:B------:R1:W2:Y:S01]  /*6360*/  @P0 LDG.E.U16 R171, desc[UR10][R118.64] ;  /* 0x0000000a76ab0981 */ /* 0x0002a2000c1e1500 */
[----:B------:R-:W-:Y:S02]  /*6370*/  ISETP.GT.AND P0, PT, R10, 0x3e, PT ;  /* 0x0000003e0a00780c */ /* 0x000fe40003f04270 */
[----:B------:R-:W-:Y:S01]  /*6380*/  PRMT R172, RZ, 0x7610, R172 ;  /* 0x00007610ffac7816 */ /* 0x000fe200000000ac */
[----:B-1----:R-:W-:-:S04]  /*6390*/  IMAD R118, R173, 0x3e, RZ ;  /* 0x0000003ead767824 */ /* 0x002fc800078e02ff */
[----:B------:R-:W-:-:S06]  /*63a0*/  IMAD.WIDE R118, R118, 0x2, R24 ;  /* 0x0000000276767825 */ /* 0x000fcc00078e0218 */
[----:B------:R1:W2:Y:S01]  /*63b0*/  @P0 LDG.E.U16 R172, desc[UR10][R118.64] ;  /* 0x0000000a76ac0981 */ /* 0x0002a2000c1e1500 */
[----:B------:R-:W-:Y:S01]  /*63c0*/  ISETP.GT.AND P0, PT, R10, 0x3f, PT ;  /* 0x0000003f0a00780c */ /* 0x000fe20003f04270 */
[----:B-1----:R-:W-:Y:S01]  /*63d0*/  IMAD R118, R173, 0x3f, RZ ;  /* 0x0000003fad767824 */ /* 0x002fe200078e02ff */
[----:B------:R-:W-:-:S03]  /*63e0*/  PRMT R173, RZ, 0x7610, R173 ;  /* 0x00007610ffad7816 */ /* 0x000fc600000000ad */
[----:B------:R-:W-:-:S08]  /*63f0*/  IMAD.WIDE R118, R118, 0x2, R24 ;  /* 0x0000000276767825 */ /* 0x000fd000078e0218 */
[----:B------:R1:W2:Y:S01]  /*6400*/  @P0 LDG.E.U16 R173, desc[UR10][R118.64] ;  /* 0x0000000a76ad0981 */ /* 0x0002a2000c1e1500 */
[----:B0-----:R-:W-:-:S04]  /*6410*/  LOP3.LUT R181, R181, 0x3f, RZ, 0xc0, !PT ;  /* 0x0000003fb5b57812 */ /* 0x001fc800078ec0ff */
[----:B------:R-:W-:Y:S02]  /*6420*/  ISETP.GE.AND P0, PT, R181, R10, PT ;  /* 0x0000000ab500720c */ /* 0x000fe40003f06270 */
[C---:B------:R-:W-:Y:S02]  /*6430*/  IADD3 RZ, P1, PT, R12.reuse, R2, RZ ;  /* 0x000000020cff7210 */ /* 0x040fe40007f3e0ff */
[----:B------:R-:W-:Y:S01]  /*6440*/  PRMT R174, RZ, 0x7610, R174 ;  /* 0x00007610ffae7816 */ /* 0x000fe200000000ae */
[----:B-1----:R-:W-:Y:S01]  /*6450*/  IMAD.IADD R118, R12, 0x1, R2 ;  /* 0x000000010c767824 */ /* 0x002fe200078e0202 */
[----:B------:R-:W0:Y:S01]  /*6460*/  S2UR UR6, SR_CgaCtaId ;  /* 0x00000000000679c3 */ /* 0x000e220000008800 */
[----:B------:R-:W-:-:S07]  /*6470*/  IMAD.X R119, R151, 0x1, R9, P1 ;  /* 0x0000000197777824 */ /* 0x000fce00008e0609 */
[----:B------:R-:W-:Y:S01]  /*6480*/  BAR.SYNC.DEFER_BLOCKING 0x0 ;  /* 0x0000000000007b1d */ /* 0x000fe20000010000 */
[C---:B------:R-:W-:Y:S02]  /*6490*/  IADD3 RZ, P1, PT, R13.reuse, R2, RZ ;  /* 0x000000020dff7210 */ /* 0x040fe40007f3e0ff */
[----:B------:R-:W-:Y:S02]  /*64a0*/  PRMT R176, RZ, 0x7610, R176 ;  /* 0x00007610ffb07816 */ /* 0x000fe400000000b0 */
[----:B------:R-:W-:Y:S02]  /*64b0*/  PRMT R175, RZ, 0x7610, R175 ;  /* 0x00007610ffaf7816 */ /* 0x000fe400000000af */
[----:B------:R-:W-:Y:S01]  /*64c0*/  PRMT R177, RZ, 0x7610, R177 ;  /* 0x00007610ffb17816 */ /* 0x000fe200000000b1 */
[----:B------:R1:W2:Y:S02]  /*64d0*/  @!P0 LDG.E.U16 R174, desc[UR10][R118.64] ;  /* 0x0000000a76ae8981 */ /* 0x0002a4000c1e1500 */
[----:B-1----:R-:W-:-:S02]  /*64e0*/  IMAD.IADD R118, R13, 0x1, R2 ;  /* 0x000000010d767824 */ /* 0x002fc400078e0202 */
[----:B------:R-:W-:Y:S01]  /*64f0*/  IMAD.X R119, R150, 0x1, R9, P1 ;  /* 0x0000000196777824 */ /* 0x000fe200008e0609 */
[----:B------:R-:W-:-:S04]  /*6500*/  IADD3 RZ, P1, PT, R14, R2, RZ ;  /* 0x000000020eff7210 */ /* 0x000fc80007f3e0ff */
[----:B------:R1:W2:Y:S02]  /*6510*/  @!P0 LDG.E.U16 R176, desc[UR10][R118.64] ;  /* 0x0000000a76b08981 */ /* 0x0002a4000c1e1500 */
[----:B-1----:R-:W-:Y:S02]  /*6520*/  IMAD.IADD R118, R14, 0x1, R2 ;  /* 0x000000010e767824 */ /* 0x002fe400078e0202 */
[----:B------:R-:W-:Y:S01]  /*6530*/  IMAD.X R119, R149, 0x1, R9, P1 ;  /* 0x0000000195777824 */ /* 0x000fe200008e0609 */
[----:B------:R-:W-:-:S04]  /*6540*/  IADD3 RZ, P1, PT, R15, R2, RZ ;  /* 0x000000020fff7210 */ /* 0x000fc80007f3e0ff */
[----:B------:R1:W2:Y:S01]  /*6550*/  @!P0 LDG.E.U16 R175, desc[UR10][R118.64] ;  /* 0x0000000a76af8981 */ /* 0x0002a2000c1e1500 */
[----:B------:R-:W-:Y:S01]  /*6560*/  PRMT R178, RZ, 0x7610, R178 ;  /* 0x00007610ffb27816 */ /* 0x000fe200000000b2 */
[----:B------:R-:W-:Y:S01]  /*6570*/  UMOV UR7, 0x400 ;  /* 0x0000040000077882 */ /* 0x000fe20000000000 */
[-C--:B-1----:R-:W-:Y:S01]  /*6580*/  IADD3 R118, PT, PT, R15, R2.reuse, RZ ;  /* 0x000000020f767210 */ /* 0x082fe20007ffe0ff */
[----:B------:R-:W-:Y:S01]  /*6590*/  IMAD.X R119, R148, 0x1, R9, P1 ;  /* 0x0000000194777824 */ /* 0x000fe200008e0609 */
[----:B------:R-:W-:Y:S01]  /*65a0*/  IADD3 RZ, P1, PT, R16, R2, RZ ;  /* 0x0000000210ff7210 */ /* 0x000fe20007f3e0ff */
[----:B0-----:R-:W-:-:S03]  /*65b0*/  ULEA UR6, UR6, UR7, 0x18 ;  /* 0x0000000706067291 */ /* 0x001fc6000f8ec0ff */
[----:B------:R0:W2:Y:S01]  /*65c0*/  @!P0 LDG.E.U16 R177, desc[UR10][R118.64] ;  /* 0x0000000a76b18981 */ /* 0x0000a2000c1e1500 */
[----:B------:R-:W-:Y:S01]  /*65d0*/  PRMT R179, RZ, 0x7610, R179 ;  /* 0x00007610ffb37816 */ /* 0x000fe200000000b3 */
[----:B------:R-:W-:Y:S02]  /*65e0*/  IMAD.SHL.U32 R181, R181, 0x2, RZ ;  /* 0x00000002b5b57824 */ /* 0x000fe400078e00ff */
[----:B0-----:R-:W-:Y:S02]  /*65f0*/  IMAD.IADD R118, R16, 0x1, R2 ;  /* 0x0000000110767824 */ /* 0x001fe400078e0202 */
[----:B------:R-:W-:Y:S01]  /*6600*/  IMAD.X R119, R147, 0x1, R9, P1 ;  /* 0x0000000193777824 */ /* 0x000fe200008e0609 */
[----:B------:R-:W-:-:S04]  /*6610*/  IADD3 RZ, P1, PT, R17, R2, RZ ;  /* 0x0000000211ff7210 */ /* 0x000fc80007f3e0ff */
[----:B------:R0:W2:Y:S04]  /*6620*/  @!P0 LDG.E.U16 R178, desc[UR10][R118.64] ;  /* 0x0000000a76b28981 */ /* 0x0000a8000c1e1500 */
[----:B---3--:R1:W-:Y:S01]  /*6630*/  STS.U16 [R181+UR6], R180 ;  /* 0x000000b4b5007988 */ /* 0x0083e20008000406 */
[----:B0-----:R-:W-:Y:S02]  /*6640*/  IMAD.IADD R118, R17, 0x1, R2 ;  /* 0x0000000111767824 */ /* 0x001fe400078e0202 */
[----:B------:R-:W-:Y:S01]  /*6650*/  IMAD.X R119, R146, 0x1, R9, P1 ;  /* 0x0000000192777824 */ /* 0x000fe200008e0609 */
[----:B------:R-:W-:Y:S02]  /*6660*/  IADD3 RZ, P1, PT, R18, R2, RZ ;  /* 0x0000000212ff7210 */ /* 0x000fe40007f3e0ff */
[----:B-1----:R-:W-:-:S02]  /*6670*/  PRMT R180, RZ, 0x7610, R180 ;  /* 0x00007610ffb47816 */ /* 0x002fc400000000b4 */
[----:B------:R0:W3:Y:S04]  /*6680*/  @!P0 LDG.E.U16 R179, desc[UR10][R118.64] ;  /* 0x0000000a76b38981 */ /* 0x0000e8000c1e1500 */
[----:B------:R1:W-:Y:S01]  /*6690*/  STS.U16 [R181+UR6+0x400], R137 ;  /* 0x00040089b5007988 */ /* 0x0003e20008000406 */
        /* <DEDUP_REMOVED lines=10> */
[----:B------:R0:W3:Y:S01]  /*6740*/  @!P0 LDG.E.U16 R137, desc[UR10][R118.64] ;  /* 0x0000000a76898981 */ /* 0x0000e2000c1e1500 */
[----:B------:R-:W-:Y:S01]  /*6750*/  PRMT R182, RZ, 0x7610, R182 ;  /* 0x00007610ffb67816 */ /* 0x000fe200000000b6 */
[----:B0-----:R-:W-:Y:S02]  /*6760*/  IMAD.IADD R118, R20, 0x1, R2 ;  /* 0x0000000114767824 */ /* 0x001fe400078e0202 */
[----:B------:R-:W-:Y:S01]  /*6770*/  IMAD.X R119, R143, 0x1, R9, P1 ;  /* 0x000000018f777824 */ /* 0x000fe200008e0609 */
[----:B------:R-:W-:-:S04]  /*6780*/  IADD3 RZ, P1, PT, R21, R2, RZ ;  /* 0x0000000215ff7210 */ /* 0x000fc80007f3e0ff */
[----:B------:R0:W3:Y:S04]  /*6790*/  @!P0 LDG.E.U16 R136, desc[UR10][R118.64] ;  /* 0x0000000a76888981 */ /* 0x0000e8000c1e1500 */
[----:B------:R1:W-:Y:S01]  /*67a0*/  STS.U16 [R181+UR6+0xc00], R117 ;  /* 0x000c0075b5007988 */ /* 0x0003e20008000406 */
[--C-:B0-----:R-:W-:Y:S02]  /*67b0*/  IMAD.IADD R118, R21, 0x1, R2.reuse ;  /* 0x0000000115767824 */ /* 0x101fe400078e0202 */
[--C-:B------:R-:W-:Y:S01]  /*67c0*/  IMAD.X R119, R142, 0x1, R9.reuse, P1 ;  /* 0x000000018e777824 */ /* 0x100fe200008e0609 */
[CC--:B------:R-:W-:Y:S01]  /*67d0*/  IADD3 RZ, P1, PT, R22.reuse, R2.reuse, RZ ;  /* 0x0000000216ff7210 */ /* 0x0c0fe20007f3e0ff */
[----:B------:R0:W-:Y:S04]  /*67e0*/  STS.U16 [R181+UR6+0x1000], R116 ;  /* 0x00100074b5007988 */ /* 0x0001e80008000406 */
[----:B------:R4:W3:Y:S01]  /*67f0*/  @!P0 LDG.E.U16 R182, desc[UR10][R118.64] ;  /* 0x0000000a76b68981 */ /* 0x0008e2000c1e1500 */
[----:B-1----:R-:W-:Y:S01]  /*6800*/  IMAD.X R117, R141, 0x1, R9, P1 ;  /* 0x000000018d757824 */ /* 0x002fe200008e0609 */
[----:B------:R-:W-:Y:S01]  /*6810*/  IADD3 RZ, P1, PT, R23, R2, RZ ;  /* 0x0000000217ff7210 */ /* 0x000fe20007f3e0ff */
[----:B0-----:R-:W-:Y:S01]  /*6820*/  IMAD.IADD R116, R22, 0x1, R2 ;  /* 0x0000000116747824 */ /* 0x001fe200078e0202 */
[----:B----4-:R-:W-:-:S02]  /*6830*/  PRMT R118, RZ, 0x7610, R118 ;  /* 0x00007610ff767816 */ /* 0x010fc40000000076 */
[----:B------:R-:W-:-:S04]  /*6840*/  PRMT R119, RZ, 0x7610, R119 ;  /* 0x00007610ff777816 */ /* 0x000fc80000000077 */
[----:B------:R0:W4:Y:S04]  /*6850*/  @!P0 LDG.E.U16 R118, desc[UR10][R116.64] ;  /* 0x0000000a74768981 */ /* 0x000128000c1e1500 */
[----:B------:R1:W-:Y:S01]  /*6860*/  STS.U16 [R181+UR6+0x1400], R139 ;  /* 0x0014008bb5007988 */ /* 0x0003e20008000406 */
[----:B0-----:R-:W-:Y:S02]  /*6870*/  IMAD.IADD R116, R23, 0x1, R2 ;  /* 0x0000000117747824 */ /* 0x001fe400078e0202 */
[----:B------:R-:W-:Y:S01]  /*6880*/  IMAD.X R117, R140, 0x1, R9, P1 ;  /* 0x000000018c757824 */ /* 0x000fe200008e0609 */
[----:B------:R-:W-:Y:S02]  /*6890*/  IADD3 RZ, P1, PT, R8, R2, RZ ;  /* 0x0000000208ff7210 */ /* 0x000fe40007f3e0ff */
[----:B-1----:R-:W-:-:S02]  /*68a0*/  PRMT R139, RZ, 0x7610, R139 ;  /* 0x00007610ff8b7816 */ /* 0x002fc4000000008b */
[----:B------:R0:W3:Y:S04]  /*68b0*/  @!P0 LDG.E.U16 R119, desc[UR10][R116.64] ;  /* 0x0000000a74778981 */ /* 0x0000e8000c1e1500 */
[----:B------:R1:W-:Y:S01]  /*68c0*/  STS.U16 [R181+UR6+0x1800], R167 ;  /* 0x001800a7b5007988 */ /* 0x0003e20008000406 */
[----:B0-----:R-:W-:Y:S01]  /*68d0*/  IMAD.IADD R116, R8, 0x1, R2 ;  /* 0x0000000108747824 */ /* 0x001fe200078e0202 */
[----:B------:R-:W-:Y:S02]  /*68e0*/  IADD3.X R117, PT, PT, R27, R9, RZ, P1, !PT ;  /* 0x000000091b757210 */ /* 0x000fe40000ffe4ff */
[----:B------:R-:W-:Y:S01]  /*68f0*/  IADD3 RZ, P1, PT, R7, R2, RZ ;  /* 0x0000000207ff7210 */ /* 0x000fe20007f3e0ff */
[----:B------:R0:W-:Y:S01]  /*6900*/  STS.U16 [R181+UR6+0x1c00], R184 ;  /* 0x001c00b8b5007988 */ /* 0x0001e20008000406 */
[----:B-1----:R-:W-:-:S03]  /*6910*/  PRMT R167, RZ, 0x7610, R167 ;  /* 0x00007610ffa77816 */ /* 0x002fc600000000a7 */
[----:B------:R1:W3:Y:S01]  /*6920*/  @!P0 LDG.E.U16 R139, desc[UR10][R116.64] ;  /* 0x0000000a748b8981 */ /* 0x0002e2000c1e1500 */
[----:B0-----:R-:W-:Y:S01]  /*6930*/  LOP3.LUT R184, R181, 0x10, RZ, 0x3c, !PT ;  /* 0x00000010b5b87812 */ /* 0x001fe200078e3cff */
[----:B-1----:R-:W-:Y:S02]  /*6940*/  IMAD.IADD R116, R7, 0x1, R2 ;  /* 0x0000000107747824 */ /* 0x002fe400078e0202 */
[----:B------:R-:W-:Y:S01]  /*6950*/  IMAD.X R117, R26, 0x1, R9, P1 ;  /* 0x000000011a757824 */ /* 0x000fe200008e0609 */
[C---:B------:R-:W-:Y:S01]  /*6960*/  IADD3 RZ, P1, PT, R6.reuse, R2, RZ ;  /* 0x0000000206ff7210 */ /* 0x040fe20007f3e0ff */
[----:B------:R0:W-:Y:S04]  /*6970*/  STS.U16 [R184+UR6+0x480], R46 ;  /* 0x0004802eb8007988 */ /* 0x0001e80008000406 */
[----:B------:R1:W3:Y:S01]  /*6980*/  @!P0 LDG.E.U16 R167, desc[UR10][R116.64] ;  /* 0x0000000a74a78981 */ /* 0x0002e2000c1e1500 */
[----:B0-----:R-:W-:Y:S01]  /*6990*/  PRMT R46, RZ, 0x7610, R46 ;  /* 0x00007610ff2e7816 */ /* 0x001fe2000000002e */
[----:B-1----:R-:W-:-:S02]  /*69a0*/  IMAD.IADD R116, R6, 0x1, R2 ;  /* 0x0000000106747824 */ /* 0x002fc400078e0202 */
[--C-:B------:R-:W-:Y:S01]  /*69b0*/  IMAD.X R117, R4, 0x1, R9.reuse, P1 ;  /* 0x0000000104757824 */ /* 0x100fe200008e0609 */
[CC--:B------:R-:W-:Y:S01]  /*69c0*/  IADD3 RZ, P1, PT, R5.reuse, R2.reuse, RZ ;  /* 0x0000000205ff7210 */ /* 0x0c0fe20007f3e0ff */
[----:B------:R0:W-:Y:S04]  /*69d0*/  STS.U16 [R184+UR6+0x880], R40 ;  /* 0x00088028b8007988 */ /* 0x0001e80008000406 */
[----:B------:R1:W3:Y:S01]  /*69e0*/  @!P0 LDG.E.U16 R46, desc[UR10][R116.64] ;  /* 0x0000000a742e8981 */ /* 0x0002e2000c1e1500 */
[----:B0-----:R-:W-:Y:S01]  /*69f0*/  PRMT R40, RZ, 0x7610, R40 ;  /* 0x00007610ff287816 */ /* 0x001fe20000000028 */
[----:B-1----:R-:W-:Y:S02]  /*6a00*/  IMAD.IADD R116, R5, 0x1, R2 ;  /* 0x0000000105747824 */ /* 0x002fe400078e0202 */
[----:B------:R-:W-:Y:S01]  /*6a10*/  IMAD.X R117, R11, 0x1, R9, P1 ;  /* 0x000000010b757824 */ /* 0x000fe200008e0609 */
[----:B------:R0:W-:Y:S04]  /*6a20*/  STL [R1+0xcc], R10 ;  /* 0x0000cc0a01007387 */ /* 0x0001e80000100800 */
[----:B------:R1:W3:Y:S04]  /*6a30*/  @!P0 LDG.E.U16 R40, desc[UR10][R116.64] ;  /* 0x0000000a74288981 */ /* 0x0002e8000c1e1500 */
[----:B0-----:R-:W3:Y:S01]  /*6a40*/  LDL.LU R10, [R1+0x38] ;  /* 0x00003800010a7983 */ /* 0x001ee20000300800 */
[----:B-1----:R-:W-:-:S03]  /*6a50*/  IADD3 R116, P1, PT, R189, R2, RZ ;  /* 0x00000002bd747210 */ /* 0x002fc60007f3e0ff */
[----:B------:R0:W-:Y:S04]  /*6a60*/  STL [R1+0xd0], R189 ;  /* 0x0000d0bd01007387 */ /* 0x0001e80000100800 */
[----:B0-----:R-:W3:Y:S01]  /*6a70*/  LDL.LU R189, [R1+0x20] ;  /* 0x0000200001bd7983 */ /* 0x001ee20000300800 */
[----:B------:R-:W-:-:S03]  /*6a80*/  IMAD.X R117, R188, 0x1, R9, P1 ;  /* 0x00000001bc757824 */ /* 0x000fc600008e0609 */
[----:B------:R0:W-:Y:S04]  /*6a90*/  STL [R1+0xd4], R188 ;  /* 0x0000d4bc01007387 */ /* 0x0001e80000100800 */
[----:B0-----:R-:W4:Y:S04]  /*6aa0*/  LDL.LU R188, [R1+0x98] ;  /* 0x0000980001bc7983 */ /* 0x001f280000300800 */
[----:B------:R0:W-:Y:S02]  /*6ab0*/  STS.U16 [R184+UR6+0xc80], R34 ;  /* 0x000c8022b8007988 */ /* 0x0001e40008000406 */
[----:B0-----:R-:W-:-:S02]  /*6ac0*/  PRMT R34, RZ, 0x7610, R34 ;  /* 0x00007610ff227816 */ /* 0x001fc40000000022 */
[----:B------:R0:W-:Y:S04]  /*6ad0*/  STS.U16 [R184+UR6+0x1080], R28 ;  /* 0x0010801cb8007988 */ /* 0x0001e80008000406 */
[----:B------:R1:W4:Y:S01]  /*6ae0*/  @!P0 LDG.E.U16 R34, desc[UR10][R116.64] ;  /* 0x0000000a74228981 */ /* 0x000322000c1e1500 */
[----:B0-----:R-:W-:Y:S02]  /*6af0*/  PRMT R28, RZ, 0x7610, R28 ;  /* 0x00007610ff1c7816 */ /* 0x001fe4000000001c */
[----:B-1----:R-:W-:Y:S01]  /*6b00*/  IADD3 R116, P1, PT, R194, R2, RZ ;  /* 0x00000002c2747210 */ /* 0x002fe20007f3e0ff */
[----:B------:R0:W-:Y:S02]  /*6b10*/  STS.U16 [R184+UR6+0x1480], R138 ;  /* 0x0014808ab8007988 */ /* 0x0001e40008000406 */
[----:B0-----:R-:W-:-:S02]  /*6b20*/  PRMT R138, RZ, 0x7610, R138 ;  /* 0x00007610ff8a7816 */ /* 0x001fc4000000008a */
[----:B------:R0:W-:Y:S04]  /*6b30*/  STS.U16 [R184+UR6+0x1880], R133 ;  /* 0x00188085b8007988 */ /* 0x0001e80008000406 */
[----:B--2---:R1:W-:Y:S01]  /*6b40*/  STS.U16 [R184+UR6+0x1c80], R183 ;  /* 0x001c80b7b8007988 */ /* 0x0043e20008000406 */
[----:B0-----:R-:W-:Y:S02]  /*6b50*/  PRMT R133, RZ, 0x7610, R133 ;  /* 0x00007610ff857816 */ /* 0x001fe40000000085 */
[----:B-1----:R-:W-:Y:S01]  /*6b60*/  LOP3.LUT R183, R181, 0x20, RZ, 0x3c, !PT ;  /* 0x00000020b5b77812 */ /* 0x002fe200078e3cff */
[----:B------:R-:W-:Y:S04]  /*6b70*/  STS.U16 [R184+UR6+0x80], R185 ;  /* 0x000080b9b8007988 */ /* 0x000fe80008000406 */
[----:B------:R0:W-:Y:S02]  /*6b80*/  STS.U16 [R183+UR6+0x100], R53 ;  /* 0x00010035b7007988 */ /* 0x0001e40008000406 */
[----:B0-----:R-:W-:-:S02]  /*6b90*/  PRMT R53, RZ, 0x7610, R53 ;  /* 0x00007610ff357816 */ /* 0x001fc40000000035 */
[----:B------:R-:W-:Y:S01]  /*6ba0*/  PRMT R185, RZ, 0x7610, R185 ;  /* 0x00007610ffb97816 */ /* 0x000fe200000000b9 */
[----:B------:R0:W-:Y:S04]  /*6bb0*/  STS.U16 [R183+UR6+0x500], R36 ;  /* 0x00050024b7007988 */ /* 0x0001e80008000406 */
[----:B------:R1:W-:Y:S01]  /*6bc0*/  STS.U16 [R183+UR6+0x900], R37 ;  /* 0x00090025b7007988 */ /* 0x0003e20008000406 */
[----:B---3--:R-:W-:-:S05]  /*6bd0*/  IMAD.X R117, R189, 0x1, R9, P1 ;  /* 0x00000001bd757824 */ /* 0x008fca00008e0609 */
[----:B------:R2:W3:Y:S02]  /*6be0*/  @!P0 LDG.E.U16 R28, desc[UR10][R116.64] ;  /* 0x0000000a741c8981 */ /* 0x0004e4000c1e1500 */
[----:B--2---:R-:W-:-:S05]  /*6bf0*/  IADD3 R116, P1, PT, R193, R2, RZ ;  /* 0x00000002c1747210 */ /* 0x004fca0007f3e0ff */
[----:B------:R-:W-:-:S05]  /*6c00*/  IMAD.X R117, R190, 0x1, R9, P1 ;  /* 0x00000001be757824 */ /* 0x000fca00008e0609 */
        /* <DEDUP_REMOVED lines=8> */
[--C-:B------:R-:W-:Y:S01]  /*6c90*/  IMAD.X R117, R159, 0x1, R9.reuse, P1 ;  /* 0x000000019f757824 */ /* 0x100fe200008e0609 */
[----:B0-----:R-:W-:Y:S01]  /*6ca0*/  IADD3 R36, P1, PT, R187, R2, RZ ;  /* 0x00000002bb247210 */ /* 0x001fe20007f3e0ff */
[----:B------:R0:W-:Y:S04]  /*6cb0*/  STL [R1+0xe8], R189 ;  /* 0x0000e8bd01007387 */ /* 0x0001e80000100800 */
[----:B------:R2:W3:Y:S01]  /*6cc0*/  @!P0 LDG.E.U16 R185, desc[UR10][R116.64] ;  /* 0x0000000a74b98981 */ /* 0x0004e2000c1e1500 */
[----:B-1----:R-:W-:-:S03]  /*6cd0*/  IMAD.X R37, R186, 0x1, R9, P1 ;  /* 0x00000001ba257824 */ /* 0x002fc600008e0609 */
[----:B------:R-:W3:Y:S04]  /*6ce0*/  LDL R190, [R1+0x1c] ;  /* 0x00001c0001be7983 */ /* 0x000ee80000100800 */
[----:B0-----:R-:W3:Y:S01]  /*6cf0*/  LDL R189, [R1+0x58] ;  /* 0x0000580001bd7983 */ /* 0x001ee20000100800 */
[----:B--2---:R-:W-:-:S03]  /*6d00*/  PRMT R116, RZ, 0x7610, R116 ;  /* 0x00007610ff747816 */ /* 0x004fc60000000074 */
[----:B------:R-:W-:Y:S04]  /*6d10*/  STL [R1+0xd8], R187 ;  /* 0x0000d8bb01007387 */ /* 0x000fe80000100800 */
[----:B------:R-:W-:Y:S04]  /*6d20*/  STL [R1+0xdc], R186 ;  /* 0x0000dcba01007387 */ /* 0x000fe80000100800 */
[----:B------:R0:W2:Y:S04]  /*6d30*/  @!P0 LDG.E.U16 R116, desc[UR10][R36.64] ;  /* 0x0000000a24748981 */ /* 0x0000a8000c1e1500 */
[----:B----4-:R1:W-:Y:S01]  /*6d40*/  STL [R1+0xec], R188 ;  /* 0x0000ecbc01007387 */ /* 0x0103e20000100800 */
[----:B0-----:R-:W-:-:S03]  /*6d50*/  IADD3 R36, P1, PT, R188, R2, RZ ;  /* 0x00000002bc247210 */ /* 0x001fc60007f3e0ff */
[----:B-1----:R-:W4:Y:S04]  /*6d60*/  LDL.LU R188, [R1+0x78] ;  /* 0x0000780001bc7983 */ /* 0x002f280000300800 */
[----:B------:R-:W2:Y:S04]  /*6d70*/  LDL.LU R186, [R1+0x18] ;  /* 0x0000180001ba7983 */ /* 0x000ea80000300800 */
[----:B------:R0:W-:Y:S04]  /*6d80*/  STS.U16 [R183+UR6+0xd00], R3 ;  /* 0x000d0003b7007988 */ /* 0x0001e80008000406 */
[----:B------:R-:W2:Y:S01]  /*6d90*/  LDL.LU R187, [R1+0x94] ;  /* 0x0000940001bb7983 */ /* 0x000ea20000300800 */
[----:B0-----:R-:W-:-:S03]  /*6da0*/  PRMT R3, RZ, 0x7610, R3 ;  /* 0x00007610ff037816 */ /* 0x001fc60000000003 */
[----:B------:R0:W-:Y:S02]  /*6db0*/  STS.U16 [R183+UR6+0x1100], R47 ;  /* 0x0011002fb7007988 */ /* 0x0001e40008000406 */
[----:B0-----:R-:W-:Y:S01]  /*6dc0*/  PRMT R47, RZ, 0x7610, R47 ;  /* 0x00007610ff2f7816 */ /* 0x001fe2000000002f */
[----:B---3--:R-:W-:-:S05]  /*6dd0*/  IMAD.X R37, R190, 0x1, R9, P1 ;  /* 0x00000001be257824 */ /* 0x008fca00008e0609 */
[----:B------:R4:W3:Y:S02]  /*6de0*/  @!P0 LDG.E.U16 R3, desc[UR10][R36.64] ;  /* 0x0000000a24038981 */ /* 0x0008e4000c1e1500 */
[----:B----4-:R-:W-:Y:S02]  /*6df0*/  IADD3 R36, P1, PT, R188, R2, RZ ;  /* 0x00000002bc247210 */ /* 0x010fe40007f3e0ff */
[----:B------:R0:W-:Y:S04]  /*6e00*/  STL [R1+0xfc], R188 ;  /* 0x0000fcbc01007387 */ /* 0x0001e80000100800 */
[----:B------:R-:W-:Y:S01]  /*6e10*/  STL [R1+0x100], R252 ;  /* 0x000100fc01007387 */ /* 0x000fe20000100800 */
[----:B------:R-:W-:-:S03]  /*6e20*/  IMAD.X R37, R252, 0x1, R9, P1 ;  /* 0x00000001fc257824 */ /* 0x000fc600008e0609 */
[----:B------:R-:W4:Y:S04]  /*6e30*/  LDL R191, [R1+0x74] ;  /* 0x0000740001bf7983 */ /* 0x000f280000100800 */
[----:B------:R1:W3:Y:S04]  /*6e40*/  @!P0 LDG.E.U16 R47, desc[UR10][R36.64] ;  /* 0x0000000a242f8981 */ /* 0x0002e8000c1e1500 */
[----:B------:R-:W3:Y:S01]  /*6e50*/  LDL R190, [R1+0xb4] ;  /* 0x0000b40001be7983 */ /* 0x000ee20000100800 */
[----:B-1----:R-:W-:-:S03]  /*6e60*/  IADD3 R36, P1, PT, R189, R2, RZ ;  /* 0x00000002bd247210 */ /* 0x002fc60007f3e0ff */
[----:B------:R-:W3:Y:S04]  /*6e70*/  LDL R189, [R1+0x34] ;  /* 0x0000340001bd7983 */ /* 0x000ee80000100800 */
[----:B0-----:R-:W3:Y:S01]  /*6e80*/  LDL.LU R188, [R1+0x54] ;  /* 0x0000540001bc7983 */ /* 0x001ee20000300800 */
[----:B------:R-:W-:Y:S01]  /*6e90*/  PRMT R117, RZ, 0x7610, R117 ;  /* 0x00007610ff757816 */ /* 0x000fe20000000075 */
[----:B------:R-:W-:-:S05]  /*6ea0*/  IMAD.X R37, R244, 0x1, R9, P1 ;  /* 0x00000001f4257824 */ /* 0x000fca00008e0609 */
[----:B------:R0:W3:Y:S04]  /*6eb0*/  @!P0 LDG.E.U16 R117, desc[UR10][R36.64] ;  /* 0x0000000a24758981 */ /* 0x0000e8000c1e1500 */
[----:B------:R1:W-:Y:S01]  /*6ec0*/  STS.U16 [R183+UR6+0x1900], R131 ;  /* 0x00190083b7007988 */ /* 0x0003e20008000406 */
[----:B0-----:R-:W-:Y:S02]  /*6ed0*/  IADD3 R36, P1, PT, R205, R2, RZ ;  /* 0x00000002cd247210 */ /* 0x001fe40007f3e0ff */
[----:B-1----:R-:W-:-:S03]  /*6ee0*/  PRMT R131, RZ, 0x7610, R131 ;  /* 0x00007610ff837816 */ /* 0x002fc60000000083 */
[----:B------:R-:W-:Y:S01]  /*6ef0*/  IMAD.X R37, R204, 0x1, R9, P1 ;  /* 0x00000001cc257824 */ /* 0x000fe200008e0609 */
[----:B------:R0:W-:Y:S04]  /*6f00*/  STS.U16 [R183+UR6+0x1500], R135 ;  /* 0x00150087b7007988 */ /* 0x0001e80008000406 */
[----:B------:R1:W3:Y:S01]  /*6f10*/  @!P0 LDG.E.U16 R131, desc[UR10][R36.64] ;  /* 0x0000000a24838981 */ /* 0x0002e2000c1e1500 */
[----:B0-----:R-:W-:-:S03]  /*6f20*/  LOP3.LUT R135, R181, 0x30, RZ, 0x3c, !PT ;  /* 0x00000030b5877812 */ /* 0x001fc600078e3cff */
[----:B------:R-:W-:Y:S01]  /*6f30*/  STS.U16 [R183+UR6+0x1d00], R168 ;  /* 0x001d00a8b7007988 */ /* 0x000fe20008000406 */
[----:B-1----:R-:W-:-:S03]  /*6f40*/  IADD3 R36, P1, PT, R232, R2, RZ ;  /* 0x00000002e8247210 */ /* 0x002fc60007f3e0ff */
[----:B------:R0:W-:Y:S02]  /*6f50*/  STS.U16 [R135+UR6+0x180], R52 ;  /* 0x0001803487007988 */ /* 0x0001e40008000406 */
[----:B------:R-:W-:Y:S01]  /*6f60*/  IMAD.X R37, R158, 0x1, R9, P1 ;  /* 0x000000019e257824 */ /* 0x000fe200008e0609 */
[----:B0-----:R-:W-:Y:S01]  /*6f70*/  PRMT R52, RZ, 0x7610, R52 ;  /* 0x00007610ff347816 */ /* 0x001fe20000000034 */
[----:B------:R0:W-:Y:S05]  /*6f80*/  STS.U16 [R135+UR6+0x580], R38 ;  /* 0x0005802687007988 */ /* 0x0001ea0008000406 */
[----:B------:R1:W3:Y:S01]  /*6f90*/  @!P0 LDG.E.U16 R52, desc[UR10][R36.64] ;  /* 0x0000000a24348981 */ /* 0x0002e2000c1e1500 */
[----:B0-----:R-:W-:-:S02]  /*6fa0*/  PRMT R38, RZ, 0x7610, R38 ;  /* 0x00007610ff267816 */ /* 0x001fc40000000026 */
[----:B-1----:R-:W-:-:S05]  /*6fb0*/  IADD3 R36, P1, PT, R0, R2, RZ ;  /* 0x0000000200247210 */ /* 0x002fca0007f3e0ff */
[----:B------:R-:W-:Y:S01]  /*6fc0*/  IMAD.X R37, R10, 0x1, R9, P1 ;  /* 0x000000010a257824 */ /* 0x000fe200008e0609 */
[----:B------:R0:W-:Y:S04]  /*6fd0*/  STS.U16 [R135+UR6+0x980], R54 ;  /* 0x0009803687007988 */ /* 0x0001e80008000406 */
[----:B------:R2:W3:Y:S01]  /*6fe0*/  @!P0 LDG.E.U16 R38, desc[UR10][R36.64] ;  /* 0x0000000a24268981 */ /* 0x0004e2000c1e1500 */
[----:B0-----:R-:W-:Y:S02]  /*6ff0*/  PRMT R54, RZ, 0x7610, R54 ;  /* 0x00007610ff367816 */ /* 0x001fe40000000036 */
[----:B--2---:R-:W-:-:S04]  /*7000*/  IADD3 R36, P1, PT, R187, R2, RZ ;  /* 0x00000002bb247210 */ /* 0x004fc80007f3e0ff */
[----:B------:R-:W-:-:S05]  /*7010*/  IADD3.X R37, PT, PT, R186, R9, RZ, P1, !PT ;  /* 0x00000009ba257210 */ /* 0x000fca0000ffe4ff */
[----:B------:R4:W2:Y:S01]  /*7020*/  @!P0 LDG.E.U16 R54, desc[UR10][R36.64] ;  /* 0x0000000a24368981 */ /* 0x0008a2000c1e1500 */
[----:B------:R-:W-:-:S03]  /*7030*/  PRMT R168, RZ, 0x7610, R168 ;  /* 0x00007610ffa87816 */ /* 0x000fc600000000a8 */
[----:B------:R0:W-:Y:S02]  /*7040*/  STS.U16 [R135+UR6+0x1180], R59 ;  /* 0x0011803b87007988 */ /* 0x0001e40008000406 */
[----:B0-----:R-:W-:Y:S02]  /*7050*/  PRMT R59, RZ, 0x7610, R59 ;  /* 0x00007610ff3b7816 */ /* 0x001fe4000000003b */
[----:B------:R0:W-:Y:S04]  /*7060*/  STS.U16 [R135+UR6+0x1580], R164 ;  /* 0x001580a487007988 */ /* 0x0001e80008000406 */
[----:B------:R1:W-:Y:S01]  /*7070*/  STL [R1+0xe0], R0 ;  /* 0x0000e00001007387 */ /* 0x0003e20000100800 */
[----:B0-----:R-:W-:-:S03]  /*7080*/  PRMT R164, RZ, 0x7610, R164 ;  /* 0x00007610ffa47816 */ /* 0x001fc600000000a4 */
[----:B-1----:R-:W2:Y:S04]  /*7090*/  LDL.LU R0, [R1+0x90] ;  /* 0x0000900001007983 */ /* 0x002ea80000300800 */
[----:B------:R0:W-:Y:S04]  /*70a0*/  STL [R1+0xe4], R10 ;  /* 0x0000e40a01007387 */ /* 0x0001e80000100800 */
[----:B------:R1:W-:Y:S04]  /*70b0*/  STS.U16 [R135+UR6+0x1980], R130 ;  /* 0x0019808287007988 */ /* 0x0003e80008000406 */
[----:B0-----:R-:W2:Y:S01]  /*70c0*/  LDL.LU R10, [R1+0x14] ;  /* 0x00001400010a7983 */ /* 0x001ea20000300800 */
[----:B-1----:R-:W-:-:S03]  /*70d0*/  PRMT R130, RZ, 0x7610, R130 ;  /* 0x00007610ff827816 */ /* 0x002fc60000000082 */
[----:B------:R0:W-:Y:S04]  /*70e0*/  STL [R1+0xf0], R187 ;  /* 0x0000f0bb01007387 */ /* 0x0001e80000100800 */
[----:B------:R-:W-:Y:S04]  /*70f0*/  STL [R1+0xf4], R186 ;  /* 0x0000f4ba01007387 */ /* 0x000fe80000100800 */
[----:B0-----:R-:W2:Y:S04]  /*7100*/  LDL.LU R187, [R1+0x70] ;  /* 0x0000700001bb7983 */ /* 0x001ea80000300800 */
[----:B------:R0:W-:Y:S04]  /*7110*/  STS.U16 [R135+UR6+0xd80], R31 ;  /* 0x000d801f87007988 */ /* 0x0001e80008000406 */
[----:B------:R-:W-:Y:S04]  /*7120*/  STL [R1+0x104], R251 ;  /* 0x000104fb01007387 */ /* 0x000fe80000100800 */
[----:B0-----:R-:W2:Y:S01]  /*7130*/  LDL R31, [R1+0x30] ;  /* 0x00003000011f7983 */ /* 0x001ea20000100800 */
[----:B----4-:R-:W-:-:S03]  /*7140*/  IADD3 R36, P1, PT, R191, R2, RZ ;  /* 0x00000002bf247210 */ /* 0x010fc60007f3e0ff */
[----:B------:R-:W4:Y:S02]  /*7150*/  LDL R191, [R1+0xac] ;  /* 0x0000ac0001bf7983 */ /* 0x000f240000100800 */
[----:B------:R-:W-:-:S05]  /*7160*/  IMAD.X R37, R251, 0x1, R9, P1 ;  /* 0x00000001fb257824 */ /* 0x000fca00008e0609 */
[----:B------:R3:W4:Y:S02]  /*7170*/  @!P0 LDG.E.U16 R168, desc[UR10][R36.64] ;  /* 0x0000000a24a88981 */ /* 0x000724000c1e1500 */
[----:B---3--:R-:W-:-:S05]  /*7180*/  IADD3 R36, P1, PT, R188, R2, RZ ;  /* 0x00000002bc247210 */ /* 0x008fca0007f3e0ff */
[----:B------:R-:W-:-:S05]  /*7190*/  IMAD.X R37, R243, 0x1, R9, P1 ;  /* 0x00000001f3257824 */ /* 0x000fca00008e0609 */
[----:B------:R0:W3:Y:S02]  /*71a0*/  @!P0 LDG.E.U16 R59, desc[UR10][R36.64] ;  /* 0x0000000a243b8981 */ /* 0x0000e4000c1e1500 */
[----:B0-----:R-:W-:-:S05]  /*71b0*/  IADD3 R36, P1, PT, R207, R2, RZ ;  /* 0x00000002cf247210 */ /* 0x001fca0007f3e0ff */
[----:B------:R-:W-:-:S05]  /*71c0*/  IMAD.X R37, R206, 0x1, R9, P1 ;  /* 0x00000001ce257824 */ /* 0x000fca00008e0609 */
[----:B------:R0:W3:Y:S02]  /*71d0*/  @!P0 LDG.E.U16 R164, desc[UR10][R36.64] ;  /* 0x0000000a24a48981 */ /* 0x0000e4000c1e1500 */
[----:B0-----:R-:W-:-:S05]  /*71e0*/  IADD3 R36, P1, PT, R230, R2, RZ ;  /* 0x00000002e6247210 */ /* 0x001fca0007f3e0ff */
[----:B------:R-:W-:-:S05]  /*71f0*/  IMAD.X R37, R157, 0x1, R9, P1 ;  /* 0x000000019d257824 */ /* 0x000fca00008e0609 */
[----:B------:R0:W3:Y:S02]  /*7200*/  @!P0 LDG.E.U16 R130, desc[UR10][R36.64] ;  /* 0x0000000a24828981 */ /* 0x0000e4000c1e1500 */
[----:B0-----:R-:W-:Y:S02]  /*7210*/  IADD3 R36, P1, PT, R190, R2, RZ ;  /* 0x00000002be247210 */ /* 0x001fe40007f3e0ff */
[----:B------:R-:W3:Y:S03]  /*7220*/  LDL R190, [R1+0x8c] ;  /* 0x00008c0001be7983 */ /* 0x000ee60000100800 */
[----:B------:R-:W-:Y:S02]  /*7230*/  IMAD.X R37, R189, 0x1, R9, P1 ;  /* 0x00000001bd257824 */ /* 0x000fe400008e0609 */
[----:B------:R-:W3:Y:S04]  /*7240*/  LDL R189, [R1+0x10] ;  /* 0x0000100001bd7983 */ /* 0x000ee80000100800 */
[----:B------:R-:W3:Y:S04]  /*7250*/  LDL.LU R252, [R1+0x50] ;  /* 0x0000500001fc7983 */ /* 0x000ee80000300800 */
[----:B------:R0:W-:Y:S04]  /*7260*/  STS.U16 [R135+UR6+0x1d80], R169 ;  /* 0x001d80a987007988 */ /* 0x0001e80008000406 */
[----:B------:R-:W4:Y:S01]  /*7270*/  LDL.LU R186, [R1+0x6c] ;  /* 0x00006c0001ba7983 */ /* 0x000f220000300800 */
[----:B0-----:R-:W-:-:S05]  /*7280*/  LOP3.LUT R169, R181, 0x40, RZ, 0x3c, !PT ;  /* 0x00000040b5a97812 */ /* 0x001fca00078e3cff */
[----:B------:R0:W-:Y:S02]  /*7290*/  STS.U16 [R169+UR6+0x200], R48 ;  /* 0x00020030a9007988 */ /* 0x0001e40008000406 */
[----:B0-----:R-:W-:Y:S02]  /*72a0*/  PRMT R48, RZ, 0x7610, R48 ;  /* 0x00007610ff307816 */ /* 0x001fe40000000030 */
[----:B------:R0:W-:Y:S04]  /*72b0*/  STS.U16 [R169+UR6+0x600], R58 ;  /* 0x0006003aa9007988 */ /* 0x0001e80008000406 */
[----:B------:R2:W4:Y:S01]  /*72c0*/  @!P0 LDG.E.U16 R48, desc[UR10][R36.64] ;  /* 0x0000000a24308981 */ /* 0x000522000c1e1500 */
[----:B0-----:R-:W-:Y:S02]  /*72d0*/  PRMT R58, RZ, 0x7610, R58 ;  /* 0x00007610ff3a7816 */ /* 0x001fe4000000003a */
[----:B--2---:R-:W-:Y:S01]  /*72e0*/  IADD3 R36, P1, PT, R0, R2, RZ ;  /* 0x0000000200247210 */ /* 0x004fe20007f3e0ff */
[----:B------:R0:W-:Y:S04]  /*72f0*/  STS.U16 [R169+UR6+0xa00], R57 ;  /* 0x000a0039a9007988 */ /* 0x0001e80008000406 */
[----:B------:R-:W-:-:S05]  /*7300*/  IMAD.X R37, R10, 0x1, R9, P1 ;  /* 0x000000010a257824 */ /* 0x000fca00008e0609 */
[----:B------:R1:W2:Y:S01]  /*7310*/  @!P0 LDG.E.U16 R58, desc[UR10][R36.64] ;  /* 0x0000000a243a8981 */ /* 0x0002a2000c1e1500 */
[----:B0-----:R-:W-:Y:S02]  /*7320*/  PRMT R57, RZ, 0x7610, R57 ;  /* 0x00007610ff397816 */ /* 0x001fe40000000039 */
[----:B-1----:R-:W-:-:S05]  /*7330*/  IADD3 R36, P1, PT, R187, R2, RZ ;  /* 0x00000002bb247210 */ /* 0x002fca0007f3e0ff */
[----:B------:R-:W-:Y:S01]  /*7340*/  IMAD.X R37, R250, 0x1, R9, P1 ;  /* 0x00000001fa257824 */ /* 0x000fe200008e0609 */
[----:B------:R0:W-:Y:S04]  /*7350*/  STS.U16 [R169+UR6+0xe00], R56 ;  /* 0x000e0038a9007988 */ /* 0x0001e80008000406 */
[----:B------:R3:W2:Y:S01]  /*7360*/  @!P0 LDG.E.U16 R57, desc[UR10][R36.64] ;  /* 0x0000000a24398981 */ /* 0x0006a2000c1e1500 */
[----:B0-----:R-:W-:-:S03]  /*7370*/  PRMT R56, RZ, 0x7610, R56 ;  /* 0x00007610ff387816 */ /* 0x001fc60000000038 */
[----:B------:R0:W-:Y:S04]  /*7380*/  STS.U16 [R169+UR6+0x1200], R55 ;  /* 0x00120037a9007988 */ /* 0x0001e80008000406 */
[----:B------:R-:W-:Y:S04]  /*7390*/  STL [R1+0xf8], R0 ;  /* 0x0000f80001007387 */ /* 0x000fe80000100800 */
[----:B------:R-:W-:Y:S01]  /*73a0*/  STL [R1+0x108], R10 ;  /* 0x0001080a01007387 */ /* 0x000fe20000100800 */
[----:B0-----:R-:W-:-:S03]  /*73b0*/  PRMT R55, RZ, 0x7610, R55 ;  /* 0x00007610ff377816 */ /* 0x001fc60000000037 */
[----:B------:R-:W2:Y:S04]  /*73c0*/  LDL.LU R251, [R1+0x4c] ;  /* 0x00004c0001fb7983 */ /* 0x000ea80000300800 */
[----:B------:R0:W-:Y:S04]  /*73d0*/  STS.U16 [R169+UR6+0x1600], R163 ;  /* 0x001600a3a9007988 */ /* 0x0001e80008000406 */
[----:B------:R1:W-:Y:S04]  /*73e0*/  STS.U16 [R169+UR6+0x1a00], R128 ;  /* 0x001a0080a9007988 */ /* 0x0003e80008000406 */
[----:B------:R-:W2:Y:S01]  /*73f0*/  LDL R193, [R1+0x88] ;  /* 0x0000880001c17983 */ /* 0x000ea20000100800 */
[----:B0-----:R-:W-:-:S03]  /*7400*/  PRMT R163, RZ, 0x7610, R163 ;  /* 0x00007610ffa37816 */ /* 0x001fc600000000a3 */
[----:B------:R-:W2:Y:S01]  /*7410*/  LDL R194, [R1+0xa8] ;  /* 0x0000a80001c27983 */ /* 0x000ea20000100800 */
[----:B-1----:R-:W-:-:S03]  /*7420*/  PRMT R128, RZ, 0x7610, R128 ;  /* 0x00007610ff807816 */ /* 0x002fc60000000080 */
[----:B------:R-:W2:Y:S01]  /*7430*/  LDL R192, [R1+0xa4] ;  /* 0x0000a40001c07983 */ /* 0x000ea20000100800 */
        /* <DEDUP_REMOVED lines=9> */
[----:B----4-:R-:W-:Y:S02]  /*74d0*/  IADD3 R36, P1, PT, R191, R2, RZ ;  /* 0x00000002bf247210 */ /* 0x010fe40007f3e0ff */
[----:B------:R-:W4:Y:S03]  /*74e0*/  LDL R191, [R1+0x28] ;  /* 0x0000280001bf7983 */ /* 0x000f260000100800 */
[----:B------:R-:W-:-:S05]  /*74f0*/  IMAD.X R37, R31, 0x1, R9, P1 ;  /* 0x000000011f257824 */ /* 0x000fca00008e0609 */
[----:B------:R0:W3:Y:S02]  /*7500*/  @!P0 LDG.E.U16 R128, desc[UR10][R36.64] ;  /* 0x0000000a24808981 */ /* 0x0000e4000c1e1500 */
[----:B0-----:R-:W-:Y:S02]  /*7510*/  IADD3 R36, P1, PT, R190, R2, RZ ;  /* 0x00000002be247210 */ /* 0x001fe40007f3e0ff */
[----:B------:R-:W3:Y:S03]  /*7520*/  LDL R190, [R1+0xc] ;  /* 0x00000c0001be7983 */ /* 0x000ee60000100800 */
[----:B------:R-:W-:Y:S02]  /*7530*/  IMAD.X R37, R189, 0x1, R9, P1 ;  /* 0x00000001bd257824 */ /* 0x000fe400008e0609 */
[----:B------:R-:W3:Y:S04]  /*7540*/  LDL R189, [R1+0x2c] ;  /* 0x00002c0001bd7983 */ /* 0x000ee80000100800 */
[----:B------:R-:W3:Y:S04]  /*7550*/  LDL.LU R10, [R1+0x48] ;  /* 0x00004800010a7983 */ /* 0x000ee80000300800 */
[----:B------:R-:W4:Y:S01]  /*7560*/  LDL.LU R0, [R1+0x68] ;  /* 0x0000680001007983 */ /* 0x000f220000300800 */
[----:B------:R-:W-:-:S03]  /*7570*/  LOP3.LUT R31, R181, 0x50, RZ, 0x3c, !PT ;  /* 0x00000050b51f7812 */ /* 0x000fc600078e3cff */
[----:B------:R-:W-:Y:S04]  /*7580*/  STS.U16 [R169+UR6+0x1e00], R170 ;  /* 0x001e00aaa9007988 */ /* 0x000fe80008000406 */
[----:B------:R0:W-:Y:S02]  /*7590*/  STS.U16 [R31+UR6+0x280], R45 ;  /* 0x0002802d1f007988 */ /* 0x0001e40008000406 */
[----:B0-----:R-:W-:Y:S02]  /*75a0*/  PRMT R45, RZ, 0x7610, R45 ;  /* 0x00007610ff2d7816 */ /* 0x001fe4000000002d */
[----:B------:R0:W-:Y:S04]  /*75b0*/  STS.U16 [R31+UR6+0x680], R51 ;  /* 0x000680331f007988 */ /* 0x0001e80008000406 */
[----:B------:R1:W4:Y:S01]  /*75c0*/  @!P0 LDG.E.U16 R45, desc[UR10][R36.64] ;  /* 0x0000000a242d8981 */ /* 0x000322000c1e1500 */
[----:B0-----:R-:W-:-:S02]  /*75d0*/  PRMT R51, RZ, 0x7610, R51 ;  /* 0x00007610ff337816 */ /* 0x001fc40000000033 */
[----:B-1----:R-:W-:-:S05]  /*75e0*/  IADD3 R36, P1, PT, R186, R2, RZ ;  /* 0x00000002ba247210 */ /* 0x002fca0007f3e0ff */
[----:B------:R-:W-:Y:S01]  /*75f0*/  IMAD.X R37, R249, 0x1, R9, P1 ;  /* 0x00000001f9257824 */ /* 0x000fe200008e0609 */
[----:B------:R0:W-:Y:S04]  /*7600*/  STS.U16 [R31+UR6+0xa80], R50 ;  /* 0x000a80321f007988 */ /* 0x0001e80008000406 */
[----:B------:R2:W4:Y:S01]  /*7610*/  @!P0 LDG.E.U16 R51, desc[UR10][R36.64] ;  /* 0x0000000a24338981 */ /* 0x000522000c1e1500 */
[----:B0-----:R-:W-:Y:S02]  /*7620*/  PRMT R50, RZ, 0x7610, R50 ;  /* 0x00007610ff327816 */ /* 0x001fe40000000032 */
[----:B--2---:R-:W-:-:S05]  /*7630*/  IADD3 R36, P1, PT, R251, R2, RZ ;  /* 0x00000002fb247210 */ /* 0x004fca0007f3e0ff */
[----:B------:R-:W-:Y:S01]  /*7640*/  IMAD.X R37, R241, 0x1, R9, P1 ;  /* 0x00000001f1257824 */ /* 0x000fe200008e0609 */
[----:B------:R0:W-:Y:S04]  /*7650*/  STS.U16 [R31+UR6+0xe80], R42 ;  /* 0x000e802a1f007988 */ /* 0x0001e80008000406 */
[----:B------:R1:W2:Y:S01]  /*7660*/  @!P0 LDG.E.U16 R50, desc[UR10][R36.64] ;  /* 0x0000000a24328981 */ /* 0x0002a2000c1e1500 */
[----:B0-----:R-:W-:Y:S02]  /*7670*/  PRMT R42, RZ, 0x7610, R42 ;  /* 0x00007610ff2a7816 */ /* 0x001fe4000000002a */
[----:B-1----:R-:W-:-:S05]  /*7680*/  IADD3 R36, P1, PT, R211, R2, RZ ;  /* 0x00000002d3247210 */ /* 0x002fca0007f3e0ff */
        /* <DEDUP_REMOVED lines=10> */
[----:B------:R1:W-:Y:S01]  /*7730*/  STS.U16 [R31+UR6+0x1e80], R171 ;  /* 0x001e80ab1f007988 */ /* 0x0003e20008000406 */
[----:B0-----:R-:W-:Y:S02]  /*7740*/  PRMT R129, RZ, 0x7610, R129 ;  /* 0x00007610ff817816 */ /* 0x001fe40000000081 */
[----:B-1----:R-:W-:-:S05]  /*7750*/  LOP3.LUT R171, R181, 0x60, RZ, 0x3c, !PT ;  /* 0x00000060b5ab7812 */ /* 0x002fca00078e3cff */
[----:B------:R0:W-:Y:S01]  /*7760*/  STS.U16 [R171+UR6+0x300], R30 ;  /* 0x0003001eab007988 */ /* 0x0001e20008000406 */
[----:B---3--:R-:W-:-:S05]  /*7770*/  IADD3 R36, P1, PT, R10, R2, RZ ;  /* 0x000000020a247210 */ /* 0x008fca0007f3e0ff */
[----:B------:R-:W-:-:S05]  /*7780*/  IMAD.X R37, R240, 0x1, R9, P1 ;  /* 0x00000001f0257824 */ /* 0x000fca00008e0609 */
[----:B------:R4:W3:Y:S02]  /*7790*/  @!P0 LDG.E.U16 R162, desc[UR10][R36.64] ;  /* 0x0000000a24a28981 */ /* 0x0008e4000c1e1500 */
[----:B----4-:R-:W-:-:S05]  /*77a0*/  IADD3 R36, P1, PT, R0, R2, RZ ;  /* 0x0000000200247210 */ /* 0x010fca0007f3e0ff */
[----:B------:R-:W-:-:S05]  /*77b0*/  IMAD.X R37, R248, 0x1, R9, P1 ;  /* 0x00000001f8257824 */ /* 0x000fca00008e0609 */
[----:B------:R1:W4:Y:S02]  /*77c0*/  @!P0 LDG.E.U16 R129, desc[UR10][R36.64] ;  /* 0x0000000a24818981 */ /* 0x000324000c1e1500 */
[----:B-1----:R-:W-:-:S05]  /*77d0*/  IADD3 R36, P1, PT, R193, R2, RZ ;  /* 0x00000002c1247210 */ /* 0x002fca0007f3e0ff */
[----:B------:R-:W-:Y:S01]  /*77e0*/  IMAD.X R37, R190, 0x1, R9, P1 ;  /* 0x00000001be257824 */ /* 0x000fe200008e0609 */
[----:B0-----:R-:W-:Y:S01]  /*77f0*/  IADD3 R30, P1, PT, R194, R2, RZ ;  /* 0x00000002c21e7210 */ /* 0x001fe20007f3e0ff */
[----:B------:R-:W2:Y:S03]  /*7800*/  LDL R190, [R1+0x8] ;  /* 0x0000080001be7983 */ /* 0x000ea60000100800 */
[----:B------:R-:W-:Y:S01]  /*7810*/  IADD3.X R31, PT, PT, R189, R9, RZ, P1, !PT ;  /* 0x00000009bd1f7210 */ /* 0x000fe20000ffe4ff */
[----:B------:R-:W2:Y:S04]  /*7820*/  LDL.LU R193, [R1+0x64] ;  /* 0x0000640001c17983 */ /* 0x000ea80000300800 */
[----:B------:R-:W2:Y:S04]  /*7830*/  LDL.LU R195, [R1+0x44] ;  /* 0x0000440001c37983 */ /* 0x000ea80000300800 */
[----:B------:R-:W2:Y:S01]  /*7840*/  LDL.LU R189, [R1+0x84] ;  /* 0x0000840001bd7983 */ /* 0x000ea20000300800 */
[----:B------:R-:W-:-:S03]  /*7850*/  PRMT R170, RZ, 0x7610, R170 ;  /* 0x00007610ffaa7816 */ /* 0x000fc600000000aa */
[----:B------:R0:W-:Y:S04]  /*7860*/  STS.U16 [R171+UR6+0xb00], R43 ;  /* 0x000b002bab007988 */ /* 0x0001e80008000406 */
[----:B------:R1:W3:Y:S04]  /*7870*/  @!P0 LDG.E.U16 R170, desc[UR10][R36.64] ;  /* 0x0000000a24aa8981 */ /* 0x0002e8000c1e1500 */
[----:B------:R0:W-:Y:S04]  /*7880*/  STS.U16 [R171+UR6+0xf00], R41 ;  /* 0x000f0029ab007988 */ /* 0x0001e80008000406 */
[----:B------:R-:W3:Y:S01]  /*7890*/  LDL R197, [R1+0xa0] ;  /* 0x0000a00001c57983 */ /* 0x000ee20000100800 */
[----:B-1----:R-:W-:-:S03]  /*78a0*/  PRMT R36, RZ, 0x7610, R36 ;  /* 0x00007610ff247816 */ /* 0x002fc60000000024 */
[----:B------:R-:W3:Y:S04]  /*78b0*/  LDL R196, [R1+0x24] ;  /* 0x0000240001c47983 */ /* 0x000ee80000100800 */
[----:B------:R1:W3:Y:S01]  /*78c0*/  @!P0 LDG.E.U16 R36, desc[UR10][R30.64] ;  /* 0x0000000a1e248981 */ /* 0x0002e2000c1e1500 */
[----:B------:R-:W-:Y:S02]  /*78d0*/  PRMT R37, RZ, 0x7610, R37 ;  /* 0x00007610ff257816 */ /* 0x000fe40000000025 */
[----:B0-----:R-:W-:Y:S01]  /*78e0*/  PRMT R43, RZ, 0x7610, R43 ;  /* 0x00007610ff2b7816 */ /* 0x001fe2000000002b */
[----:B------:R-:W3:Y:S01]  /*78f0*/  LDL.LU R194, [R1+0x40] ;  /* 0x0000400001c27983 */ /* 0x000ee20000300800 */
[----:B-1----:R-:W-:-:S05]  /*7900*/  IADD3 R30, P1, PT, R213, R2, RZ ;  /* 0x00000002d51e7210 */ /* 0x002fca0007f3e0ff */
[----:B------:R-:W-:-:S05]  /*7910*/  IMAD.X R31, R212, 0x1, R9, P1 ;  /* 0x00000001d41f7824 */ /* 0x000fca00008e0609 */
[----:B------:R0:W3:Y:S02]  /*7920*/  @!P0 LDG.E.U16 R37, desc[UR10][R30.64] ;  /* 0x0000000a1e258981 */ /* 0x0000e4000c1e1500 */
[----:B0-----:R-:W-:-:S05]  /*7930*/  IADD3 R30, P1, PT, R224, R2, RZ ;  /* 0x00000002e01e7210 */ /* 0x001fca0007f3e0ff */
[----:B------:R-:W-:-:S05]  /*7940*/  IMAD.X R31, R154, 0x1, R9, P1 ;  /* 0x000000019a1f7824 */ /* 0x000fca00008e0609 */
[----:B------:R0:W3:Y:S01]  /*7950*/  @!P0 LDG.E.U16 R43, desc[UR10][R30.64] ;  /* 0x0000000a1e2b8981 */ /* 0x0000e2000c1e1500 */
[----:B------:R-:W-:Y:S02]  /*7960*/  PRMT R41, RZ, 0x7610, R41 ;  /* 0x00007610ff297816 */ /* 0x000fe40000000029 */
[-C--:B0-----:R-:W-:Y:S02]  /*7970*/  IADD3 R30, P1, PT, R192, R2.reuse, RZ ;  /* 0x00000002c01e7210 */ /* 0x081fe40007f3e0ff */
[----:B------:R-:W3:Y:S03]  /*7980*/  LDL.LU R192, [R1+0x60] ;  /* 0x0000600001c07983 */ /* 0x000ee60000300800 */
[----:B------:R-:W-:Y:S02]  /*7990*/  IMAD.X R31, R191, 0x1, R9, P1 ;  /* 0x00000001bf1f7824 */ /* 0x000fe400008e0609 */
[----:B------:R-:W3:Y:S04]  /*79a0*/  LDL.LU R191, [R1+0x4] ;  /* 0x0000040001bf7983 */ /* 0x000ee80000300800 */
[----:B------:R2:W3:Y:S02]  /*79b0*/  @!P0 LDG.E.U16 R41, desc[UR10][R30.64] ;  /* 0x0000000a1e298981 */ /* 0x0004e4000c1e1500 */
[----:B--2---:R-:W-:-:S05]  /*79c0*/  IADD3 R30, P1, PT, R189, R2, RZ ;  /* 0x00000002bd1e7210 */ /* 0x004fca0007f3e0ff */
[----:B------:R-:W-:Y:S02]  /*79d0*/  IMAD.X R31, R190, 0x1, R9, P1 ;  /* 0x00000001be1f7824 */ /* 0x000fe400008e0609 */
[----:B------:R-:W2:Y:S04]  /*79e0*/  LDL.LU R190, [R1+0x80] ;  /* 0x0000800001be7983 */ /* 0x000ea80000300800 */
        /* <DEDUP_REMOVED lines=10> */
[----:B-1----:R-:W-:-:S05]  /*7a90*/  IADD3 R30, P1, PT, R195, R2, RZ ;  /* 0x00000002c31e7210 */ /* 0x002fca0007f3e0ff */
[----:B------:R-:W-:Y:S01]  /*7aa0*/  IMAD.X R31, R239, 0x1, R9, P1 ;  /* 0x00000001ef1f7824 */ /* 0x000fe200008e0609 */
[----:B------:R0:W-:Y:S04]  /*7ab0*/  STS.U16 [R171+UR6+0x1b00], R165 ;  /* 0x001b00a5ab007988 */ /* 0x0001e80008000406 */
[----:B------:R1:W4:Y:S01]  /*7ac0*/  @!P0 LDG.E.U16 R161, desc[UR10][R30.64] ;  /* 0x0000000a1ea18981 */ /* 0x000322000c1e1500 */
[----:B0-----:R-:W-:Y:S02]  /*7ad0*/  PRMT R165, RZ, 0x7610, R165 ;  /* 0x00007610ffa57816 */ /* 0x001fe400000000a5 */
[----:B-1----:R-:W-:Y:S01]  /*7ae0*/  IADD3 R30, P1, PT, R217, R2, RZ ;  /* 0x00000002d91e7210 */ /* 0x002fe20007f3e0ff */
[----:B------:R0:W-:Y:S04]  /*7af0*/  STS.U16 [R171+UR6+0x1f00], R172 ;  /* 0x001f00acab007988 */ /* 0x0001e80008000406 */
[----:B------:R-:W-:-:S05]  /*7b00*/  IMAD.X R31, R216, 0x1, R9, P1 ;  /* 0x00000001d81f7824 */ /* 0x000fca00008e0609 */
[----:B------:R1:W4:Y:S01]  /*7b10*/  @!P0 LDG.E.U16 R165, desc[UR10][R30.64] ;  /* 0x0000000a1ea58981 */ /* 0x000322000c1e1500 */
[----:B0-----:R-:W-:-:S05]  /*7b20*/  LOP3.LUT R171, R181, 0x70, RZ, 0x3c, !PT ;  /* 0x00000070b5ab7812 */ /* 0x001fca00078e3cff */
[----:B------:R0:W-:Y:S01]  /*7b30*/  STS.U16 [R171+UR6+0x380], R29 ;  /* 0x0003801dab007988 */ /* 0x0001e20008000406 */
[----:B-1----:R-:W-:-:S05]  /*7b40*/  IADD3 R30, P1, PT, R222, R2, RZ ;  /* 0x00000002de1e7210 */ /* 0x002fca0007f3e0ff */
[----:B------:R-:W-:Y:S01]  /*7b50*/  IMAD.X R31, R153, 0x1, R9, P1 ;  /* 0x00000001991f7824 */ /* 0x000fe200008e0609 */
[----:B0-----:R-:W-:Y:S01]  /*7b60*/  PRMT R29, RZ, 0x7610, R29 ;  /* 0x00007610ff1d7816 */ /* 0x001fe2000000001d */
[----:B------:R0:W-:Y:S05]  /*7b70*/  STS.U16 [R171+UR6+0x780], R35 ;  /* 0x00078023ab007988 */ /* 0x0001ea0008000406 */
[----:B------:R3:W4:Y:S01]  /*7b80*/  @!P0 LDG.E.U16 R29, desc[UR10][R30.64] ;  /* 0x0000000a1e1d8981 */ /* 0x000722000c1e1500 */
[----:B0-----:R-:W-:Y:S02]  /*7b90*/  PRMT R35, RZ, 0x7610, R35 ;  /* 0x00007610ff237816 */ /* 0x001fe40000000023 */
[----:B---3--:R-:W-:-:S05]  /*7ba0*/  IADD3 R30, P1, PT, R197, R2, RZ ;  /* 0x00000002c51e7210 */ /* 0x008fca0007f3e0ff */
[----:B------:R-:W-:Y:S01]  /*7bb0*/  IMAD.X R31, R196, 0x1, R9, P1 ;  /* 0x00000001c41f7824 */ /* 0x000fe200008e0609 */
[----:B------:R0:W-:Y:S04]  /*7bc0*/  STS.U16 [R171+UR6+0xb80], R33 ;  /* 0x000b8021ab007988 */ /* 0x0001e80008000406 */
[----:B------:R2:W3:Y:S01]  /*7bd0*/  @!P0 LDG.E.U16 R35, desc[UR10][R30.64] ;  /* 0x0000000a1e238981 */ /* 0x0004e2000c1e1500 */
[----:B0-----:R-:W-:-:S03]  /*7be0*/  PRMT R33, RZ, 0x7610, R33 ;  /* 0x00007610ff217816 */ /* 0x001fc60000000021 */
[----:B------:R0:W-:Y:S02]  /*7bf0*/  STS.U16 [R171+UR6+0xf80], R32 ;  /* 0x000f8020ab007988 */ /* 0x0001e40008000406 */
[----:B0-----:R-:W-:Y:S02]  /*7c00*/  PRMT R32, RZ, 0x7610, R32 ;  /* 0x00007610ff207816 */ /* 0x001fe40000000020 */
[----:B------:R0:W-:Y:S02]  /*7c10*/  STS.U16 [R171+UR6+0x1380], R134 ;  /* 0x00138086ab007988 */ /* 0x0001e40008000406 */
[----:B0-----:R-:W-:Y:S02]  /*7c20*/  PRMT R134, RZ, 0x7610, R134 ;  /* 0x00007610ff867816 */ /* 0x001fe40000000086 */
[----:B------:R0:W-:Y:S02]  /*7c30*/  STS.U16 [R171+UR6+0x1780], R132 ;  /* 0x00178084ab007988 */ /* 0x0001e40008000406 */
[----:B0-----:R-:W-:-:S02]  /*7c40*/  PRMT R132, RZ, 0x7610, R132 ;  /* 0x00007610ff847816 */ /* 0x001fc40000000084 */
[----:B------:R0:W-:Y:S02]  /*7c50*/  STS.U16 [R171+UR6+0x1b80], R166 ;  /* 0x001b80a6ab007988 */ /* 0x0001e40008000406 */
[----:B0-----:R-:W-:Y:S02]  /*7c60*/  PRMT R166, RZ, 0x7610, R166 ;  /* 0x00007610ffa67816 */ /* 0x001fe400000000a6 */
[----:B--2---:R-:W-:-:S05]  /*7c70*/  IADD3 R30, P1, PT, R190, R2, RZ ;  /* 0x00000002be1e7210 */ /* 0x004fca0007f3e0ff */
[----:B------:R-:W-:-:S05]  /*7c80*/  IMAD.X R31, R191, 0x1, R9, P1 ;  /* 0x00000001bf1f7824 */ /* 0x000fca00008e0609 */
[----:B------:R0:W2:Y:S02]  /*7c90*/  @!P0 LDG.E.U16 R33, desc[UR10][R30.64] ;  /* 0x0000000a1e218981 */ /* 0x0000a4000c1e1500 */
[----:B0-----:R-:W-:-:S05]  /*7ca0*/  IADD3 R30, P1, PT, R192, R2, RZ ;  /* 0x00000002c01e7210 */ /* 0x001fca0007f3e0ff */
        /* <DEDUP_REMOVED lines=10> */
[----:B------:R0:W2:Y:S04]  /*7d50*/  @!P0 LDG.E.U16 R166, desc[UR10][R30.64] ;  /* 0x0000000a1ea68981 */ /* 0x0000a8000c1e1500 */
[----:B------:R-:W-:Y:S04]  /*7d60*/  STS.U16 [R171+UR6+0x1f80], R173 ;  /* 0x001f80adab007988 */ /* 0x000fe80008000406 */
[----:B------:R-:W-:Y:S04]  /*7d70*/  STS.U16 [R181+UR6+0x3800], R174 ;  /* 0x003800aeb5007988 */ /* 0x000fe80008000406 */
[----:B------:R-:W-:Y:S04]  /*7d80*/  STS.U16 [R181+UR6+0x3c00], R136 ;  /* 0x003c0088b5007988 */ /* 0x000fe80008000406 */
[----:B------:R-:W-:Y:S04]  /*7d90*/  STS.U16 [R181+UR6+0x2000], R34 ;  /* 0x00200022b5007988 */ /* 0x000fe80008000406 */
[----:B------:R-:W-:Y:S04]  /*7da0*/  STS.U16 [R181+UR6+0x2400], R28 ;  /* 0x0024001cb5007988 */ /* 0x000fe80008000406 */
[----:B------:R-:W-:Y:S04]  /*7db0*/  STS.U16 [R181+UR6+0x2800], R138 ;  /* 0x0028008ab5007988 */ /* 0x000fe80008000406 */
[----:B------:R-:W-:Y:S04]  /*7dc0*/  STS.U16 [R181+UR6+0x2c00], R133 ;  /* 0x002c0085b5007988 */ /* 0x000fe80008000406 */
[----:B------:R-:W-:Y:S04]  /*7dd0*/  STS.U16 [R181+UR6+0x3000], R53 ;  /* 0x00300035b5007988 */ /* 0x000fe80008000406 */
[----:B------:R1:W-:Y:S04]  /*7de0*/  STS.U16 [R181+UR6+0x3400], R185 ;  /* 0x003400b9b5007988 */ /* 0x0003e80008000406 */
[----:B-1----:R-:W2:Y:S01]  /*7df0*/  LDL.LU R181, [R1+0x3c] ;  /* 0x00003c0001b57983 */ /* 0x002ea20000300800 */
[----:B0-----:R-:W0:Y:S03]  /*7e00*/  S2R R30, SR_TID.X ;  /* 0x00000000001e7919 */ /* 0x001e260000002100 */
[----:B------:R0:W-:Y:S01]  /*7e10*/  STS.U16 [R184+UR6+0x2480], R3 ;  /* 0x00248003b8007988 */ /* 0x0001e20008000406 */
[----:B------:R-:W1:Y:S03]  /*7e20*/  S2UR UR7, SR_CgaCtaId ;  /* 0x00000000000779c3 */ /* 0x000e660000008800 */
[----:B------:R-:W-:Y:S01]  /*7e30*/  STS.U16 [R184+UR6+0x3880], R176 ;  /* 0x003880b0b8007988 */ /* 0x000fe20008000406 */
[C---:B0-----:R-:W-:Y:S01]  /*7e40*/  LOP3.LUT R3, R30.reuse, 0x7, RZ, 0xc0, !PT ;  /* 0x000000071e037812 */ /* 0x041fe200078ec0ff */
[----:B------:R-:W-:-:S04]  /*7e50*/  IMAD.SHL.U32 R136, R30, 0x2, RZ ;  /* 0x000000021e887824 */ /* 0x000fc800078e00ff */
[----:B------:R-:W-:Y:S02]  /*7e60*/  IMAD R3, R3, 0x90, RZ ;  /* 0x0000009003037824 */ /* 0x000fe400078e02ff */
[----:B------:R-:W-:-:S03]  /*7e70*/  IMAD.SHL.U32 R31, R30, 0x20, RZ ;  /* 0x000000201e1f7824 */ /* 0x000fc600078e00ff */
[C-C-:B------:R-:W-:Y:S02]  /*7e80*/  LOP3.LUT R28, R3.reuse, 0x10, R136.reuse, 0x78, !PT ;  /* 0x00000010031c7812 */ /* 0x140fe400078e7888 */
[----:B------:R-:W-:Y:S01]  /*7e90*/  LOP3.LUT R136, R3, 0x30, R136, 0x78, !PT ;  /* 0x0000003003887812 */ /* 0x000fe200078e7888 */
[C---:B------:R-:W-:Y:S01]  /*7ea0*/  IMAD.SHL.U32 R3, R30.reuse, 0x40, RZ ;  /* 0x000000401e037824 */ /* 0x040fe200078e00ff */
[----:B------:R-:W-:Y:S01]  /*7eb0*/  LOP3.LUT R30, R30, 0x3f, RZ, 0xc0, !PT ;  /* 0x0000003f1e1e7812 */ /* 0x000fe200078ec0ff */
[----:B------:R-:W-:Y:S04]  /*7ec0*/  STS.U16 [R184+UR6+0x3c80], R182 ;  /* 0x003c80b6b8007988 */ /* 0x000fe80008000406 */
[----:B------:R-:W-:Y:S01]  /*7ed0*/  IMAD.SHL.U32 R30, R30, 0x2, RZ ;  /* 0x000000021e1e7824 */ /* 0x000fe200078e00ff */
[----:B------:R-:W-:Y:S01]  /*7ee0*/  STS.U16 [R184+UR6+0x2080], R116 ;  /* 0x00208074b8007988 */ /* 0x000fe20008000406 */
[----:B------:R-:W-:-:S03]  /*7ef0*/  LOP3.LUT R3, R28, 0x400, R3, 0xf8, !PT ;  /* 0x000004001c037812 */ /* 0x000fc600078ef803 */
[----:B------:R-:W-:Y:S01]  /*7f00*/  STS.U16 [R184+UR6+0x2880], R47 ;  /* 0x0028802fb8007988 */ /* 0x000fe20008000406 */
[----:B------:R-:W-:-:S03]  /*7f10*/  LOP3.LUT R34, R30, 0x50, RZ, 0x3c, !PT ;  /* 0x000000501e227812 */ /* 0x000fc600078e3cff */
[----:B------:R-:W-:Y:S01]  /*7f20*/  STS.U16 [R184+UR6+0x2c80], R117 ;  /* 0x002c8075b8007988 */ /* 0x000fe20008000406 */
[----:B------:R-:W-:-:S03]  /*7f30*/  LOP3.LUT R28, R30, 0x60, RZ, 0x3c, !PT ;  /* 0x000000601e1c7812 */ /* 0x000fc600078e3cff */
        /* <DEDUP_REMOVED lines=19> */
[----:B------:R-:W-:Y:S04]  /*8070*/  STS.U16 [R169+UR6+0x3a00], R178 ;  /* 0x003a00b2a9007988 */ /* 0x000fe80008000406 */
[----:B------:R-:W-:Y:S01]  /*8080*/  STS.U16 [R169+UR6+0x3e00], R139 ;  /* 0x003e008ba9007988 */ /* 0x000fe20008000406 */
[----:B0-----:R-:W-:-:S03]  /*8090*/  LOP3.LUT R45, R30, 0x70, RZ, 0x3c, !PT ;  /* 0x000000701e2d7812 */ /* 0x001fc600078e3cff */
        /* <DEDUP_REMOVED lines=8> */
[----:B----4-:R-:W-:Y:S04]  /*8120*/  STS.U16 [R34+UR6+0x2a80], R129 ;  /* 0x002a808122007988 */ /* 0x010fe80008000406 */
        /* <DEDUP_REMOVED lines=11> */
[----:B------:R-:W-:Y:S04]  /*81e0*/  STS.U16 [R28+UR6+0x3700], R29 ;  /* 0x0037001d1c007988 */ /* 0x000fe80008000406 */
[----:B------:R-:W-:Y:S04]  /*81f0*/  STS.U16 [R45+UR6+0x3b80], R137 ;  /* 0x003b80892d007988 */ /* 0x000fe80008000406 */
[----:B------:R-:W-:Y:S04]  /*8200*/  STS.U16 [R45+UR6+0x3f80], R40 ;  /* 0x003f80282d007988 */ /* 0x000fe80008000406 */
[----:B---3--:R-:W-:Y:S04]  /*8210*/  STS.U16 [R45+UR6+0x2380], R35 ;  /* 0x002380232d007988 */ /* 0x008fe80008000406 */
[----:B--2---:R-:W-:Y:S04]  /*8220*/  STS.U16 [R45+UR6+0x2780], R33 ;  /* 0x002780212d007988 */ /* 0x004fe80008000406 */
[----:B------:R-:W-:Y:S04]  /*8230*/  STS.U16 [R45+UR6+0x2b80], R32 ;  /* 0x002b80202d007988 */ /* 0x000fe80008000406 */
[----:B------:R-:W-:Y:S04]  /*8240*/  STS.U16 [R45+UR6+0x2f80], R134 ;  /* 0x002f80862d007988 */ /* 0x000fe80008000406 */
[----:B------:R-:W-:Y:S04]  /*8250*/  STS.U16 [R45+UR6+0x3380], R132 ;  /* 0x003380842d007988 */ /* 0x000fe80008000406 */
[----:B------:R-:W-:Y:S01]  /*8260*/  STS.U16 [R45+UR6+0x3780], R166 ;  /* 0x003780a62d007988 */ /* 0x000fe20008000406 */
[----:B------:R-:W-:-:S02]  /*8270*/  UMOV UR8, 0x400 ;  /* 0x0000040000087882 */ /* 0x000fc40000000000 */
[----:B-1----:R-:W-:Y:S01]  /*8280*/  ULEA UR7, UR7, UR8, 0x18 ;  /* 0x0000000807077291 */ /* 0x002fe2000f8ec0ff */
[----:B------:R-:W-:Y:S01]  /*8290*/  BAR.SYNC.DEFER_BLOCKING 0x0 ;  /* 0x0000000000007b1d */ /* 0x000fe20000010000 */
[----:B------:R-:W-:Y:S02]  /*82a0*/  LOP3.LUT R136, R136, 0x400, R31, 0xf8, !PT ;  /* 0x0000040088887812 */ /* 0x000fe400078ef81f */
[C---:B------:R-:W-:Y:S02]  /*82b0*/  LOP3.LUT R163, R3.reuse, 0x60, RZ, 0x3c, !PT ;  /* 0x0000006003a37812 */ /* 0x040fe400078e3cff */
[C---:B0-----:R-:W-:Y:S02]  /*82c0*/  LOP3.LUT R161, R3.reuse, 0x20, RZ, 0x3c, !PT ;  /* 0x0000002003a17812 */ /* 0x041fe400078e3cff */
[----:B------:R-:W-:Y:S01]  /*82d0*/  LOP3.LUT R162, R3, 0x40, RZ, 0x3c, !PT ;  /* 0x0000004003a27812 */ /* 0x000fe200078e3cff */
[----:B------:R-:W-:Y:S04]  /*82e0*/  LDSM.16.M88.4 R28, [R136+UR7+0x2000] ;  /* 0x00200007881c783b */ /* 0x000fe80008000200 */
[----:B------:R-:W-:Y:S04]  /*82f0*/  LDSM.16.M88.4 R32, [R136+UR7+0x2800] ;  /* 0x002800078820783b */ /* 0x000fe80008000200 */
[----:B------:R-:W-:Y:S04]  /*8300*/  LDSM.16.M88.4 R36, [R136+UR7+0x3000] ;  /* 0x003000078824783b */ /* 0x000fe80008000200 */
[----:B------:R-:W-:Y:S04]  /*8310*/  LDSM.16.M88.4 R40, [R136+UR7+0x3800] ;  /* 0x003800078828783b */ /* 0x000fe80008000200 */
[----:B------:R-:W0:Y:S04]  /*8320*/  LDSM.16.MT88.4 R116, [R163+UR7] ;  /* 0x00000007a374783b */ /* 0x000e280008004200 */
[----:B------:R-:W1:Y:S04]  /*8330*/  LDSM.16.MT88.4 R56, [R3+UR7] ;  /* 0x000000070338783b */ /* 0x000e680008004200 */
[----:B------:R-:W2:Y:S04]  /*8340*/  LDSM.16.MT88.4 R132, [R161+UR7] ;  /* 0x00000007a184783b */ /* 0x000ea80008004200 */
[----:B------:R-:W3:Y:S04]  /*8350*/  LDSM.16.MT88.4 R128, [R162+UR7] ;  /* 0x00000007a280783b */ /* 0x000ee80008004200 */
[----:B------:R-:W4:Y:S04]  /*8360*/  LDSM.16.MT88.4 R44, [R3+UR7+0x800] ;  /* 0x00080007032c783b */ /* 0x000f280008004200 */
[----:B------:R-:W1:Y:S04]  /*8370*/  LDSM.16.MT88.4 R48, [R161+UR7+0x800] ;  /* 0x00080007a130783b */ /* 0x000e680008004200 */
[----:B------:R-:W1:Y:S01]  /*8380*/  LDSM.16.MT88.4 R52, [R162+UR7+0x800] ;  /* 0x00080007a234783b */ /* 0x000e620008004200 */
[C---:B0-----:R-:W-:Y:S08]  /*8390*/  HMMA.16816.F32 R84, R116.reuse, R28, R84 ;  /* 0x0000001c7454723c */ /* 0x041ff00000001854 */
[C---:B------:R-:W-:Y:S08]  /*83a0*/  HMMA.16816.F32 R96, R116.reuse, R32, R96 ;  /* 0x000000207460723c */ /* 0x040ff00000001860 */
[C---:B------:R-:W-:Y:S08]  /*83b0*/  HMMA.16816.F32 R104, R116.reuse, R36, R104 ;  /* 0x000000247468723c */ /* 0x040ff00000001868 */
[----:B------:R-:W-:Y:S01]  /*83c0*/  HMMA.16816.F32 R108, R116, R40, R108 ;  /* 0x00000028746c723c */ /* 0x000fe2000000186c */
[----:B------:R-:W0:Y:S07]  /*83d0*/  LDSM.16.MT88.4 R116, [R163+UR7+0x800] ;  /* 0x00080007a374783b */ /* 0x000e2e0008004200 */
[C---:B-1----:R-:W-:Y:S08]  /*83e0*/  HMMA.16816.F32 R112, R56.reuse, R28, R112 ;  /* 0x0000001c3870723c */ /* 0x042ff00000001870 */
[C---:B------:R-:W-:Y:S08]  /*83f0*/  HMMA.16816.F32 R120, R56.reuse, R32, R120 ;  /* 0x000000203878723c */ /* 0x040ff00000001878 */
[C---:B------:R-:W-:Y:S08]  /*8400*/  HMMA.16816.F32 R64, R56.reuse, R36, R64 ;  /* 0x000000243840723c */ /* 0x040ff00000001840 */
[----:B------:R-:W-:Y:S08]  /*8410*/  HMMA.16816.F32 R56, R56, R40, R124 ;  /* 0x000000283838723c */ /* 0x000ff0000000187c */
[C---:B--2---:R-:W-:Y:S08]  /*8420*/  HMMA.16816.F32 R60, R132.reuse, R28, R60 ;  /* 0x0000001c843c723c */ /* 0x044ff0000000183c */
[C---:B------:R-:W-:Y:S08]  /*8430*/  HMMA.16816.F32 R68, R132.reuse, R32, R68 ;  /* 0x000000208444723c */ /* 0x040ff00000001844 */
[C---:B------:R-:W-:Y:S08]  /*8440*/  HMMA.16816.F32 R72, R132.reuse, R36, R72 ;  /* 0x000000248448723c */ /* 0x040ff00000001848 */
[----:B------:R-:W-:Y:S01]  /*8450*/  HMMA.16816.F32 R76, R132, R40, R76 ;  /* 0x00000028844c723c */ /* 0x000fe2000000184c */
[----:B------:R-:W-:Y:S07]  /*8460*/  LDSM.16.MT88.4 R132, [R161+UR7+0x1000] ;  /* 0x00100007a184783b */ /* 0x000fee0008004200 */
[C---:B---3--:R-:W-:Y:S08]  /*8470*/  HMMA.16816.F32 R80, R128.reuse, R28, R80 ;  /* 0x0000001c8050723c */ /* 0x048ff00000001850 */
[C---:B------:R-:W-:Y:S08]  /*8480*/  HMMA.16816.F32 R100, R128.reuse, R32, R100 ;  /* 0x000000208064723c */ /* 0x040ff00000001864 */
[C---:B------:R-:W-:Y:S08]  /*8490*/  HMMA.16816.F32 R92, R128.reuse, R36, R92 ;  /* 0x00000024805c723c */ /* 0x040ff0000000185c */
[----:B------:R-:W-:Y:S01]  /*84a0*/  HMMA.16816.F32 R88, R128, R40, R88 ;  /* 0x000000288058723c */ /* 0x000fe20000001858 */
[----:B------:R-:W-:Y:S01]  /*84b0*/  LOP3.LUT R32, R136, 0x40, RZ, 0x3c, !PT ;  /* 0x0000004088207812 */ /* 0x000fe200078e3cff */
[----:B------:R-:W-:Y:S04]  /*84c0*/  LDSM.16.MT88.4 R128, [R3+UR7+0x1000] ;  /* 0x001000070380783b */ /* 0x000fe80008004200 */
[----:B------:R-:W-:Y:S02]  /*84d0*/  LDSM.16.MT88.4 R136, [R163+UR7+0x1000] ;  /* 0x00100007a388783b */ /* 0x000fe40008004200 */
[C---:B----4-:R-:W-:Y:S08]  /*84e0*/  HMMA.16816.F32 R112, R44.reuse, R30, R112 ;  /* 0x0000001e2c70723c */ /* 0x050ff00000001870 */
[C---:B------:R-:W-:Y:S08]  /*84f0*/  HMMA.16816.F32 R120, R44.reuse, R34, R120 ;  /* 0x000000222c78723c */ /* 0x040ff00000001878 */
[C---:B------:R-:W-:Y:S08]  /*8500*/  HMMA.16816.F32 R64, R44.reuse, R38, R64 ;  /* 0x000000262c40723c */ /* 0x040ff00000001840 */
[----:B------:R-:W-:Y:S01]  /*8510*/  HMMA.16816.F32 R124, R44, R42, R56 ;  /* 0x0000002a2c7c723c */ /* 0x000fe20000001838 */
[----:B------:R-:W1:Y:S04]  /*8520*/  LDSM.16.M88.4 R56, [R32+UR7+0x2000] ;  /* 0x002000072038783b */ /* 0x000e680008000200 */
[----:B------:R-:W2:Y:S03]  /*8530*/  LDSM.16.M88.4 R44, [R32+UR7+0x2800] ;  /* 0x00280007202c783b */ /* 0x000ea60008000200 */
[C---:B------:R-:W-:Y:S08]  /*8540*/  HMMA.16816.F32 R60, R48.reuse, R30, R60 ;  /* 0x0000001e303c723c */ /* 0x040ff0000000183c */
[C---:B------:R-:W-:Y:S08]  /*8550*/  HMMA.16816.F32 R68, R48.reuse, R34, R68 ;  /* 0x000000223044723c */ /* 0x040ff00000001844 */
[C---:B------:R-:W-:Y:S08]  /*8560*/  HMMA.16816.F32 R72, R48.reuse, R38, R72 ;  /* 0x000000263048723c */ /* 0x040ff00000001848 */
[----:B------:R-:W-:Y:S01]  /*8570*/  HMMA.16816.F32 R76, R48, R42, R76 ;  /* 0x0000002a304c723c */ /* 0x000fe2000000184c */
[----:B------:R-:W3:Y:S07]  /*8580*/  LDSM.16.M88.4 R48, [R32+UR7+0x3000] ;  /* 0x003000072030783b */ /* 0x000eee0008000200 */
[C---:B------:R-:W-:Y:S08]  /*8590*/  HMMA.16816.F32 R80, R52.reuse, R30, R80 ;  /* 0x0000001e3450723c */ /* 0x040ff00000001850 */
[C---:B------:R-:W-:Y:S08]  /*85a0*/  HMMA.16816.F32 R100, R52.reuse, R34, R100 ;  /* 0x000000223464723c */ /* 0x040ff00000001864 */
[C---:B------:R-:W-:Y:S08]  /*85b0*/  HMMA.16816.F32 R92, R52.reuse, R38, R92 ;  /* 0x00000026345c723c */ /* 0x040ff0000000185c */
[----:B------:R-:W-:Y:S01]  /*85c0*/  HMMA.16816.F32 R88, R52, R42, R88 ;  /* 0x0000002a3458723c */ /* 0x000fe20000001858 */
[----:B------:R-:W4:Y:S07]  /*85d0*/  LDSM.16.M88.4 R52, [R32+UR7+0x3800] ;  /* 0x003800072034783b */ /* 0x000f2e0008000200 */
[C---:B0-----:R-:W-:Y:S01]  /*85e0*/  HMMA.16816.F32 R84, R116.reuse, R30, R84 ;  /* 0x0000001e7454723c */ /* 0x041fe20000001854 */
[----:B------:R-:W0:Y:S07]  /*85f0*/  LDSM.16.MT88.4 R28, [R162+UR7+0x1000] ;  /* 0x00100007a21c783b */ /* 0x000e2e0008004200 */
[C---:B------:R-:W-:Y:S01]  /*8600*/  HMMA.16816.F32 R96, R116.reuse, R34, R96 ;  /* 0x000000227460723c */ /* 0x040fe20000001860 */
[----:B------:R-:W-:Y:S07]  /*8610*/  LDSM.16.MT88.4 R32, [R162+UR7+0x1800] ;  /* 0x00180007a220783b */ /* 0x000fee0008004200 */
[C---:B------:R-:W-:Y:S01]  /*8620*/  HMMA.16816.F32 R104, R116.reuse, R38, R104 ;  /* 0x000000267468723c */ /* 0x040fe20000001868 */
[----:B------:R-:W-:Y:S07]  /*8630*/  LDSM.16.MT88.4 R36, [R161+UR7+0x1800] ;  /* 0x00180007a124783b */ /* 0x000fee0008004200 */
[----:B------:R-:W-:Y:S01]  /*8640*/  HMMA.16816.F32 R116, R116, R42, R108 ;  /* 0x0000002a7474723c */ /* 0x000fe2000000186c */
[----:B------:R2:W0:Y:S04]  /*8650*/  LDSM.16.MT88.4 R40, [R3+UR7+0x1800] ;  /* 0x001800070328783b */ /* 0x0004280008004200 */
[----:B------:R-:W0:Y:S03]  /*8660*/  LDSM.16.MT88.4 R108, [R163+UR7+0x1800] ;  /* 0x00180007a36c783b */ /* 0x000e260008004200 */
[----:B-1----:R-:W-:Y:S01]  /*8670*/  HMMA.16816.F32 R112, R128, R56, R112 ;  /* 0x000000388070723c */ /* 0x002fe20000001870 */
[----:B------:R-:W-:Y:S01]  /*8680*/  IMAD.MOV.U32 R173, RZ, RZ, R191 ;  /* 0x000000ffffad7224 */ /* 0x000fe200078e00bf */
[----:B--2---:R-:W1:Y:S01]  /*8690*/  LDC R3, c[0x0][0x3a8] ;  /* 0x0000ea00ff037b82 */ /* 0x004e620000000800 */
[----:B------:R-:W-:-:S05]  /*86a0*/  IMAD.MOV.U32 R171, RZ, RZ, R192 ;  /* 0x000000ffffab7224 */ /* 0x000fca00078e00c0 */
[----:B------:R-:W-:Y:S01]  /*86b0*/  HMMA.16816.F32 R120, R128, R44, R120 ;  /* 0x0000002c8078723c */ /* 0x000fe20000001878 */
[----:B------:R-:W-:-:S07]  /*86c0*/  IMAD.MOV.U32 R172, RZ, RZ, R193 ;  /* 0x000000ffffac7224 */ /* 0x000fce00078e00c1 */
[C---:B---3--:R-:W-:Y:S08]  /*86d0*/  HMMA.16816.F32 R64, R128.reuse, R48, R64 ;  /* 0x000000308040723c */ /* 0x048ff00000001840 */
[----:B----4-:R-:W-:Y:S01]  /*86e0*/  HMMA.16816.F32 R124, R128, R52, R124 ;  /* 0x00000034807c723c */ /* 0x010fe2000000187c */
[----:B------:R-:W2:Y:S04]  /*86f0*/  LDL.LU R129, [R1+0x58] ;  /* 0x0000580001817983 */ /* 0x000ea80000300800 */
[----:B------:R-:W3:Y:S03]  /*8700*/  LDL.LU R130, [R1+0x5c] ;  /* 0x00005c0001827983 */ /* 0x000ee60000300800 */
[-C--:B------:R-:W-:Y:S01]  /*8710*/  HMMA.16816.F32 R68, R132, R44.reuse, R68 ;  /* 0x0000002c8444723c */ /* 0x080fe20000001844 */
[----:B------:R-:W4:Y:S04]  /*8720*/  LDL.LU R166, [R1+0x74] ;  /* 0x0000740001a67983 */ /* 0x000f280000300800 */
[----:B------:R-:W2:Y:S03]  /*8730*/  LDL.LU R165, [R1] ;  /* 0x0000000001a57983 */ /* 0x000ea60000300800 */
[----:B0-----:R-:W-:Y:S01]  /*8740*/  HMMA.16816.F32 R100, R28, R44, R100 ;  /* 0x0000002c1c64723c */ /* 0x001fe20000001864 */
[----:B------:R-:W2:Y:S01]  /*8750*/  LDL.LU R180, [R1+0x7c] ;  /* 0x00007c0001b47983 */ /* 0x000ea20000300800 */
[----:B------:R-:W-:-:S03]  /*8760*/  IMAD.MOV.U32 R174, RZ, RZ, R190 ;  /* 0x000000ffffae7224 */ /* 0x000fc600078e00be */
[----:B------:R-:W2:Y:S03]  /*8770*/  LDL.LU R179, [R1+0x8] ;  /* 0x0000080001b37983 */ /* 0x000ea60000300800 */
[----:B------:R-:W-:Y:S01]  /*8780*/  HMMA.16816.F32 R96, R136, R44, R96 ;  /* 0x0000002c8860723c */ /* 0x000fe20000001860 */
[----:B------:R-:W2:Y:S01]  /*8790*/  LDL.LU R169, [R1+0xc] ;  /* 0x00000c0001a97983 */ /* 0x000ea20000300800 */
[----:B------:R-:W-:-:S03]  /*87a0*/  IMAD.MOV.U32 R170, RZ, RZ, R173 ;  /* 0x000000ffffaa7224 */ /* 0x000fc600078e00ad */
[----:B------:R-:W2:Y:S03]  /*87b0*/  LDL.LU R164, [R1+0x88] ;  /* 0x0000880001a47983 */ /* 0x000ea60000300800 */
[----:B------:R-:W-:Y:S01]  /*87c0*/  HMMA.16816.F32 R72, R132, R48, R72 ;  /* 0x000000308448723c */ /* 0x000fe20000001848 */
[----:B------:R-:W2:Y:S01]  /*87d0*/  LDL.LU R168, [R1+0x10] ;  /* 0x0000100001a87983 */ /* 0x000ea20000300800 */
[----:B------:R-:W-:-:S06]  /*87e0*/  IMAD.MOV.U32 R131, RZ, RZ, R171 ;  /* 0x000000ffff837224 */ /* 0x000fcc00078e00ab */
[-C--:B------:R-:W-:Y:S01]  /*87f0*/  HMMA.16816.F32 R92, R28, R48.reuse, R92 ;  /* 0x000000301c5c723c */ /* 0x080fe2000000185c */
[----:B------:R-:W2:Y:S07]  /*8800*/  LDL.LU R173, [R1+0x8c] ;  /* 0x00008c0001ad7983 */ /* 0x000eae0000300800 */
[----:B------:R-:W-:Y:S01]  /*8810*/  HMMA.16816.F32 R104, R136, R48, R104 ;  /* 0x000000308868723c */ /* 0x000fe20000001868 */
[----:B------:R-:W-:Y:S01]  /*8820*/  IMAD.MOV.U32 R162, RZ, RZ, R172 ;  /* 0x000000ffffa27224 */ /* 0x000fe200078e00ac */
[----:B------:R-:W2:Y:S01]  /*8830*/  LDL.LU R171, [R1+0x1c] ;  /* 0x00001c0001ab7983 */ /* 0x000ea20000300800 */
[----:B------:R-:W-:-:S03]  /*8840*/  IMAD.MOV.U32 R167, RZ, RZ, R174 ;  /* 0x000000ffffa77224 */ /* 0x000fc600078e00ae */
        /* <DEDUP_REMOVED lines=8> */
[----:B------:R-:W2:Y:S04]  /*88d0*/  LDL.LU R176, [R1+0xa4] ;  /* 0x0000a40001b07983 */ /* 0x000ea80000300800 */
[----:B------:R-:W2:Y:S04]  /*88e0*/  LDL.LU R178, [R1+0x2c] ;  /* 0x00002c0001b27983 */ /* 0x000ea80000300800 */
[----:B------:R-:W2:Y:S01]  /*88f0*/  LDL.LU R183, [R1+0xa8] ;  /* 0x0000a80001b77983 */ /* 0x000ea20000300800 */
[----:B------:R-:W-:Y:S03]  /*8900*/  HMMA.16816.F32 R120, R40, R46, R120 ;  /* 0x0000002e2878723c */ /* 0x000fe60000001878 */
[----:B------:R-:W2:Y:S01]  /*8910*/  LDL.LU R184, [R1+0x30] ;  /* 0x0000300001b87983 */ /* 0x000ea20000300800 */
[----:B------:R-:W-:-:S03]  /*8920*/  MOV R44, R10 ;  /* 0x0000000a002c7202 */ /* 0x000fc60000000f00 */
[----:B------:R-:W2:Y:S01]  /*8930*/  LDL.LU R181, [R1+0xac] ;  /* 0x0000ac0001b57983 */ /* 0x000ea20000300800 */
[----:B------:R-:W-:Y:S03]  /*8940*/  HMMA.16816.F32 R68, R36, R46, R68 ;  /* 0x0000002e2444723c */ /* 0x000fe60000001844 */
[----:B------:R-:W2:Y:S01]  /*8950*/  LDL.LU R182, [R1+0x34] ;  /* 0x0000340001b67983 */ /* 0x000ea20000300800 */
[----:B------:R-:W-:-:S03]  /*8960*/  IMAD.MOV.U32 R48, RZ, RZ, R252 ;  /* 0x000000ffff307224 */ /* 0x000fc600078e00fc */
[----:B------:R-:W2:Y:S01]  /*8970*/  LDL.LU R185, [R1+0xb4] ;  /* 0x0000b40001b97983 */ /* 0x000ea20000300800 */
[-C--:B------:R-:W-:Y:S03]  /*8980*/  HMMA.16816.F32 R100, R32, R46.reuse, R100 ;  /* 0x0000002e2064723c */ /* 0x080fe60000001864 */
[----:B------:R-:W2:Y:S05]  /*8990*/  LDL.LU R10, [R1+0x108] ;  /* 0x00010800010a7983 */ /* 0x000eaa0000300800 */
[----:B------:R-:W-:Y:S01]  /*89a0*/  HMMA.16816.F32 R96, R108, R46, R96 ;  /* 0x0000002e6c60723c */ /* 0x000fe20000001860 */
[----:B------:R-:W-:-:S02]  /*89b0*/  IMAD.MOV.U32 R46, RZ, RZ, R251 ;  /* 0x000000ffff2e7224 */ /* 0x000fc400078e00fb */
[----:B------:R-:W3:Y:S04]  /*89c0*/  LDL.LU R251, [R1+0x104] ;  /* 0x0001040001fb7983 */ /* 0x000ee80000300800 */
[----:B------:R-:W3:Y:S01]  /*89d0*/  LDL.LU R252, [R1+0x100] ;  /* 0x0001000001fc7983 */ /* 0x000ee20000300800 */
[-C--:B------:R-:W-:Y:S08]  /*89e0*/  HMMA.16816.F32 R64, R40, R50.reuse, R64 ;  /* 0x000000322840723c */ /* 0x080ff00000001840 */
[-C--:B------:R-:W-:Y:S08]  /*89f0*/  HMMA.16816.F32 R72, R36, R50.reuse, R72 ;  /* 0x000000322448723c */ /* 0x080ff00000001848 */
[-C--:B------:R-:W-:Y:S08]  /*8a00*/  HMMA.16816.F32 R92, R32, R50.reuse, R92 ;  /* 0x00000032205c723c */ /* 0x080ff0000000185c */
[----:B------:R-:W-:Y:S01]  /*8a10*/  HMMA.16816.F32 R104, R108, R50, R104 ;  /* 0x000000326c68723c */ /* 0x000fe20000001868 */
[----:B------:R-:W-:-:S02]  /*8a20*/  IMAD.MOV.U32 R50, RZ, RZ, R188 ;  /* 0x000000ffff327224 */ /* 0x000fc400078e00bc */
[----:B------:R-:W3:Y:S05]  /*8a30*/  LDL.LU R188, [R1+0xfc] ;  /* 0x0000fc0001bc7983 */ /* 0x000eea0000300800 */
[C---:B------:R-:W-:Y:S08]  /*8a40*/  HMMA.16816.F32 R84, R136.reuse, R56, R84 ;  /* 0x000000388854723c */ /* 0x040ff00000001854 */
[----:B------:R-:W-:-:S12]  /*8a50*/  HMMA.16816.F32 R116, R136, R52, R116 ;  /* 0x000000348874723c */ /* 0x000fd80000001874 */
[C---:B------:R-:W-:Y:S08]  /*8a60*/  HMMA.16816.F32 R84, R108.reuse, R58, R84 ;  /* 0x0000003a6c54723c */ /* 0x040ff00000001854 */
[----:B------:R-:W-:Y:S01]  /*8a70*/  HMMA.16816.F32 R108, R108, R54, R116 ;  /* 0x000000366c6c723c */ /* 0x000fe20000001874 */
[----:B------:R-:W-:Y:S02]  /*8a80*/  IMAD.MOV.U32 R116, RZ, RZ, R0 ;  /* 0x000000ffff747224 */ /* 0x000fe400078e0000 */
[----:B------:R-:W4:Y:S01]  /*8a90*/  LDL.LU R0, [R1+0xf8] ;  /* 0x0000f80001007983 */ /* 0x000f220000300800 */
[----:B------:R-:W-:-:S02]  /*8aa0*/  IMAD.MOV.U32 R128, RZ, RZ, R195 ;  /* 0x000000ffff807224 */ /* 0x000fc400078e00c3 */
[----:B------:R-:W-:Y:S02]  /*8ab0*/  IMAD.MOV.U32 R118, RZ, RZ, R186 ;  /* 0x000000ffff767224 */ /* 0x000fe400078e00ba */
[----:B------:R-:W-:Y:S01]  /*8ac0*/  HMMA.16816.F32 R112, R40, R58, R112 ;  /* 0x0000003a2870723c */ /* 0x000fe20000001870 */
[----:B------:R-:W4:Y:S01]  /*8ad0*/  LDL.LU R186, [R1+0xf4] ;  /* 0x0000f40001ba7983 */ /* 0x000f220000300800 */
[----:B------:R-:W-:-:S06]  /*8ae0*/  IMAD.MOV.U32 R138, RZ, RZ, R189 ;  /* 0x000000ffff8a7224 */ /* 0x000fcc00078e00bd */
[----:B------:R-:W-:Y:S01]  /*8af0*/  HMMA.16816.F32 R124, R40, R54, R124 ;  /* 0x00000036287c723c */ /* 0x000fe2000000187c */
[----:B------:R-:W-:Y:S01]  /*8b00*/  IMAD.MOV.U32 R42, RZ, RZ, R128 ;  /* 0x000000ffff2a7224 */ /* 0x000fe200078e0080 */
[----:B------:R-:W-:Y:S02]  /*8b10*/  MOV R128, R187 ;  /* 0x000000bb00807202 */ /* 0x000fe40000000f00 */
[----:B------:R-:W4:Y:S04]  /*8b20*/  LDL.LU R187, [R1+0xf0] ;  /* 0x0000f00001bb7983 */ /* 0x000f280000300800 */
[C---:B------:R-:W-:Y:S08]  /*8b30*/  HMMA.16816.F32 R60, R132.reuse, R56, R60 ;  /* 0x00000038843c723c */ /* 0x040ff0000000183c */
[----:B------:R-:W-:Y:S01]  /*8b40*/  HMMA.16816.F32 R76, R132, R52, R76 ;  /* 0x00000034844c723c */ /* 0x000fe2000000184c */
[----:B------:R-:W-:-:S02]  /*8b50*/  IMAD.MOV.U32 R136, RZ, RZ, R167 ;  /* 0x000000ffff887224 */ /* 0x000fc400078e00a7 */
[----:B--2---:R-:W-:Y:S02]  /*8b60*/  IMAD.MOV.U32 R167, RZ, RZ, R10 ;  /* 0x000000ffffa77224 */ /* 0x004fe400078e000a */
[----:B---3--:R-:W-:Y:S02]  /*8b70*/  IMAD.MOV.U32 R132, RZ, RZ, R188 ;  /* 0x000000ffff847224 */ /* 0x008fe400078e00bc */
[----:B------:R-:W2:Y:S04]  /*8b80*/  LDL.LU R188, [R1+0xec] ;  /* 0x0000ec0001bc7983 */ /* 0x000ea80000300800 */
[----:B------:R-:W3:Y:S04]  /*8b90*/  LDL.LU R189, [R1+0xe8] ;  /* 0x0000e80001bd7983 */ /* 0x000ee80000300800 */
[----:B------:R-:W3:Y:S01]  /*8ba0*/  LDL.LU R10, [R1+0xe4] ;  /* 0x0000e400010a7983 */ /* 0x000ee20000300800 */
[----:B------:R-:W-:Y:S08]  /*8bb0*/  HMMA.16816.F32 R88, R28, R52, R88 ;  /* 0x000000341c58723c */ /* 0x000ff00000001858 */
[----:B------:R-:W-:-:S12]  /*8bc0*/  HMMA.16816.F32 R76, R36, R54, R76 ;  /* 0x00000036244c723c */ /* 0x000fd8000000184c */
[----:B------:R-:W-:Y:S01]  /*8bd0*/  HMMA.16816.F32 R88, R32, R54, R88 ;  /* 0x000000362058723c */ /* 0x000fe20000001858 */
[----:B------:R-:W-:Y:S02]  /*8be0*/  IMAD.MOV.U32 R54, RZ, RZ, R130 ;  /* 0x000000ffff367224 */ /* 0x000fe400078e0082 */
[----:B----4-:R-:W-:Y:S02]  /*8bf0*/  IMAD.MOV.U32 R130, RZ, RZ, R166 ;  /* 0x000000ffff827224 */ /* 0x010fe400078e00a6 */
[----:B------:R-:W-:Y:S02]  /*8c00*/  IMAD.MOV.U32 R166, RZ, RZ, R0 ;  /* 0x000000ffffa67224 */ /* 0x000fe400078e0000 */
[----:B------:R-:W4:Y:S01]  /*8c10*/  LDL.LU R0, [R1+0xe0] ;  /* 0x0000e00001007983 */ /* 0x000f220000300800 */
[----:B------:R-:W-:Y:S01]  /*8c20*/  HMMA.16816.F32 R80, R28, R56, R80 ;  /* 0x000000381c50723c */ /* 0x000fe20000001850 */
[----:B------:R-:W-:Y:S01]  /*8c30*/  MOV R163, R194 ;  /* 0x000000c200a37202 */ /* 0x000fe20000000f00 */
[----:B------:R-:W-:-:S02]  /*8c40*/  IMAD.MOV.U32 R135, RZ, RZ, R165 ;  /* 0x000000ffff877224 */ /* 0x000fc400078e00a5 */
[----:B------:R-:W-:Y:S02]  /*8c50*/  IMAD.MOV.U32 R165, RZ, RZ, R168 ;  /* 0x000000ffffa57224 */ /* 0x000fe400078e00a8 */
[----:B------:R-:W-:Y:S02]  /*8c60*/  IMAD.MOV.U32 R40, RZ, RZ, R163 ;  /* 0x000000ffff287224 */ /* 0x000fe400078e00a3 */
[----:B------:R-:W-:Y:S01]  /*8c70*/  HMMA.16816.F32 R60, R36, R58, R60 ;  /* 0x0000003a243c723c */ /* 0x000fe2000000183c */
[----:B------:R-:W-:Y:S02]  /*8c80*/  IMAD.MOV.U32 R163, RZ, RZ, R169 ;  /* 0x000000ffffa37224 */ /* 0x000fe400078e00a9 */
[----:B------:R-:W-:Y:S02]  /*8c90*/  IMAD.MOV.U32 R169, RZ, RZ, R186 ;  /* 0x000000ffffa97224 */ /* 0x000fe400078e00ba */
[----:B------:R-:W-:Y:S01]  /*8ca0*/  IMAD.MOV.U32 R137, RZ, RZ, R170 ;  /* 0x000000ffff897224 */ /* 0x000fe200078e00aa */
[----:B------:R-:W4:Y:S01]  /*8cb0*/  LDL.LU R186, [R1+0xdc] ;  /* 0x0000dc0001ba7983 */ /* 0x000f220000300800 */
[----:B------:R-:W-:-:S03]  /*8cc0*/  IMAD.MOV.U32 R168, RZ, RZ, R187 ;  /* 0x000000ffffa87224 */ /* 0x000fc600078e00bb */
[----:B------:R-:W4:Y:S02]  /*8cd0*/  LDL.LU R187, [R1+0xd8] ;  /* 0x0000d80001bb7983 */ /* 0x000f240000300800 */
[----:B------:R-:W-:Y:S01]  /*8ce0*/  HMMA.16816.F32 R80, R32, R58, R80 ;  /* 0x0000003a2050723c */ /* 0x000fe20000001850 */
[----:B------:R-:W-:Y:S02]  /*8cf0*/  IMAD.MOV.U32 R58, RZ, RZ, R162 ;  /* 0x000000ffff3a7224 */ /* 0x000fe400078e00a2 */
[----:B------:R-:W-:Y:S02]  /*8d00*/  IMAD.MOV.U32 R162, RZ, RZ, R164 ;  /* 0x000000ffffa27224 */ /* 0x000fe400078e00a4 */
[----:B------:R-:W-:Y:S02]  /*8d10*/  IMAD.MOV.U32 R164, RZ, RZ, R173 ;  /* 0x000000ffffa47224 */ /* 0x000fe400078e00ad */
[----:B------:R-:W-:Y:S02]  /*8d20*/  IMAD.MOV.U32 R139, RZ, RZ, R179 ;  /* 0x000000ffff8b7224 */ /* 0x000fe400078e00b3 */
[----:B------:R-:W-:-:S02]  /*8d30*/  IMAD.MOV.U32 R179, RZ, RZ, R178 ;  /* 0x000000ffffb37224 */ /* 0x000fc400078e00b2 */
[----:B------:R-:W-:Y:S02]  /*8d40*/  IMAD.MOV.U32 R178, RZ, RZ, R183 ;  /* 0x000000ffffb27224 */ /* 0x000fe400078e00b7 */
[----:B------:R-:W-:Y:S02]  /*8d50*/  IMAD.MOV.U32 R183, RZ, RZ, R182 ;  /* 0x000000ffffb77224 */ /* 0x000fe400078e00b6 */
[----:B------:R-:W-:Y:S01]  /*8d60*/  IMAD.MOV.U32 R182, RZ, RZ, R185 ;  /* 0x000000ffffb67224 */ /* 0x000fe200078e00b9 */
[----:B--2---:R-:W-:Y:S02]  /*8d70*/  MOV R170, R188 ;  /* 0x000000bc00aa7202 */ /* 0x004fe40000000f00 */
[----:B------:R-:W2:Y:S01]  /*8d80*/  LDL.LU R188, [R1+0xd4] ;  /* 0x0000d40001bc7983 */ /* 0x000ea20000300800 */
[----:B---3--:R-:W-:-:S03]  /*8d90*/  IMAD.MOV.U32 R173, RZ, RZ, R189 ;  /* 0x000000ffffad7224 */ /* 0x008fc600078e00bd */
[----:B------:R-:W2:Y:S01]  /*8da0*/  LDL.LU R189, [R1+0xd0] ;  /* 0x0000d00001bd7983 */ /* 0x000ea20000300800 */
[----:B------:R-:W-:-:S03]  /*8db0*/  IMAD.MOV.U32 R185, RZ, RZ, R10 ;  /* 0x000000ffffb97224 */ /* 0x000fc600078e000a */
[----:B------:R-:W3:Y:S01]  /*8dc0*/  LDL.LU R10, [R1+0xcc] ;  /* 0x0000cc00010a7983 */ /* 0x000ee20000300800 */
[----:B-1----:R-:W-:-:S04]  /*8dd0*/  IMAD.SHL.U32 R3, R3, 0x40, RZ ;  /* 0x0000004003037824 */ /* 0x002fc800078e00ff */
[----:B------:R-:W-:Y:S02]  /*8de0*/  IMAD.WIDE R24, R3, 0x2, R24 ;  /* 0x0000000203187825 */ /* 0x000fe400078e0218 */
[----:B------:R-:W0:Y:S02]  /*8df0*/  LDC R3, c[0x0][0x3ac] ;  /* 0x0000eb00ff037b82 */ /* 0x000e240000000800 */
[----:B------:R-:W-:Y:S02]  /*8e00*/  IMAD.MOV.U32 R38, RZ, RZ, R19 ;  /* 0x000000ffff267224 */ /* 0x000fe400078e0013 */
[----:B------:R-:W-:Y:S02]  /*8e10*/  IMAD.MOV.U32 R39, RZ, RZ, R144 ;  /* 0x000000ffff277224 */ /* 0x000fe400078e0090 */
[----:B------:R-:W-:Y:S02]  /*8e20*/  IMAD.MOV.U32 R41, RZ, RZ, R238 ;  /* 0x000000ffff297224 */ /* 0x000fe400078e00ee */
[----:B------:R-:W-:-:S02]  /*8e30*/  IMAD.MOV.U32 R191, RZ, RZ, R145 ;  /* 0x000000ffffbf7224 */ /* 0x000fc400078e0091 */
[----:B------:R-:W-:Y:S02]  /*8e40*/  IMAD.MOV.U32 R43, RZ, RZ, R239 ;  /* 0x000000ffff2b7224 */ /* 0x000fe400078e00ef */
[----:B------:R-:W-:Y:S02]  /*8e50*/  IMAD.MOV.U32 R45, RZ, RZ, R240 ;  /* 0x000000ffff2d7224 */ /* 0x000fe400078e00f0 */
[----:B------:R-:W-:Y:S02]  /*8e60*/  IMAD.MOV.U32 R47, RZ, RZ, R241 ;  /* 0x000000ffff2f7224 */ /* 0x000fe400078e00f1 */
[----:B------:R-:W-:Y:S02]  /*8e70*/  IMAD.MOV.U32 R134, RZ, RZ, R180 ;  /* 0x000000ffff867224 */ /* 0x000fe400078e00b4 */
[----:B------:R-:W-:Y:S02]  /*8e80*/  IMAD.MOV.U32 R49, RZ, RZ, R242 ;  /* 0x000000ffff317224 */ /* 0x000fe400078e00f2 */
[----:B0-----:R-:W-:-:S02]  /*8e90*/  IMAD.SHL.U32 R3, R3, 0x40, RZ ;  /* 0x0000004003037824 */ /* 0x001fc400078e00ff */
[----:B------:R-:W-:Y:S02]  /*8ea0*/  IMAD.MOV.U32 R180, RZ, RZ, R181 ;  /* 0x000000ffffb47224 */ /* 0x000fe400078e00b5 */
[----:B------:R-:W-:-:S04]  /*8eb0*/  IMAD.WIDE R144, R3, 0x2, R38 ;  /* 0x0000000203907825 */ /* 0x000fc800078e0226 */
[----:B------:R-:W-:-:S04]  /*8ec0*/  IMAD.WIDE R38, R3, 0x2, R202 ;  /* 0x0000000203267825 */ /* 0x000fc800078e02ca */
[----:B------:R-:W-:-:S04]  /*8ed0*/  IMAD.WIDE R40, R3, 0x2, R40 ;  /* 0x0000000203287825 */ /* 0x000fc800078e0228 */
[----:B------:R-:W-:Y:S02]  /*8ee0*/  IMAD.MOV.U32 R51, RZ, RZ, R243 ;  /* 0x000000ffff337224 */ /* 0x000fe400078e00f3 */
[----:B------:R-:W-:Y:S02]  /*8ef0*/  IMAD.MOV.U32 R181, RZ, RZ, R184 ;  /* 0x000000ffffb57224 */ /* 0x000fe400078e00b8 */
[----:B------:R-:W-:-:S04]  /*8f00*/  IMAD.WIDE R42, R3, 0x2, R42 ;  /* 0x00000002032a7825 */ /* 0x000fc800078e022a */
[----:B------:R-:W-:Y:S02]  /*8f10*/  IMAD.MOV.U32 R52, RZ, RZ, R129 ;  /* 0x000000ffff347224 */ /* 0x000fe400078e0081 */
[----:B------:R-:W-:Y:S02]  /*8f20*/  IMAD.MOV.U32 R53, RZ, RZ, R244 ;  /* 0x000000ffff357224 */ /* 0x000fe400078e00f4 */
[----:B----4-:R-:W-:Y:S02]  /*8f30*/  IMAD.MOV.U32 R184, RZ, RZ, R0 ;  /* 0x000000ffffb87224 */ /* 0x010fe400078e0000 */
[C---:B------:R-:W-:Y:S01]  /*8f40*/  IMAD.WIDE R44, R3.reuse, 0x2, R44 ;  /* 0x00000002032c7825 */ /* 0x040fe200078e022c */
[----:B------:R0:W5:Y:S03]  /*8f50*/  LDL.LU R0, [R1+0xc8] ;  /* 0x0000c80001007983 */ /* 0x0001660000300800 */
[----:B------:R-:W-:Y:S01]  /*8f60*/  IMAD.MOV.U32 R55, RZ, RZ, R245 ;  /* 0x000000ffff377224 */ /* 0x000fe200078e00f5 */
[----:B------:R-:W-:Y:S01]  /*8f70*/  STL [R1+0x3c], R38 ;  /* 0x00003c2601007387 */ /* 0x000fe20000100800 */
[----:B------:R-:W-:-:S03]  /*8f80*/  IMAD.WIDE R46, R3, 0x2, R46 ;  /* 0x00000002032e7825 */ /* 0x000fc600078e022e */
[----:B------:R-:W-:Y:S01]  /*8f90*/  STL [R1+0x40], R40 ;  /* 0x0000402801007387 */ /* 0x000fe20000100800 */
[----:B------:R-:W-:Y:S02]  /*8fa0*/  IMAD.MOV.U32 R56, RZ, RZ, R131 ;  /* 0x000000ffff387224 */ /* 0x000fe400078e0083 */
[----:B------:R-:W-:Y:S02]  /*8fb0*/  IMAD.MOV.U32 R57, RZ, RZ, R246 ;  /* 0x000000ffff397224 */ /* 0x000fe400078e00f6 */
[C---:B------:R-:W-:Y:S01]  /*8fc0*/  IMAD.WIDE R48, R3.reuse, 0x2, R48 ;  /* 0x0000000203307825 */ /* 0x040fe200078e0230 */
[----:B------:R-:W-:Y:S03]  /*8fd0*/  STL [R1+0x44], R42 ;  /* 0x0000442a01007387 */ /* 0x000fe60000100800 */
[----:B------:R-:W-:Y:S02]  /*8fe0*/  IMAD.MOV.U32 R59, RZ, RZ, R247 ;  /* 0x000000ffff3b7224 */ /* 0x000fe400078e00f7 */
[----:B------:R-:W-:Y:S01]  /*8ff0*/  IMAD.WIDE R50, R3, 0x2, R50 ;  /* 0x0000000203327825 */ /* 0x000fe200078e0232 */
[----:B------:R-:W-:Y:S03]  /*9000*/  STL [R1+0x48], R44 ;  /* 0x0000482c01007387 */ /* 0x000fe60000100800 */
[----:B------:R-:W-:-:S02]  /*9010*/  IMAD.MOV.U32 R117, RZ, RZ, R248 ;  /* 0x000000ffff757224 */ /* 0x000fc400078e00f8 */
        /* <DEDUP_REMOVED lines=28> */
[----:B------:R-:W-:Y:S01]  /*91e0*/  IMAD.MOV.U32 R200, RZ, RZ, R5 ;  /* 0x000000ffffc87224 */ /* 0x000fe200078e0005 */
[----:B------:R-:W-:Y:S01]  /*91f0*/  STL [R1+0x7c], R134 ;  /* 0x00007c8601007387 */ /* 0x000fe20000100800 */
[----:B------:R-:W-:-:S03]  /*9200*/  IMAD.WIDE R162, R3, 0x2, R162 ;  /* 0x0000000203a27825 */ /* 0x000fc600078e02a2 */
[----:B------:R-:W-:Y:S01]  /*9210*/  STL [R1], R135 ;  /* 0x0000008701007387 */ /* 0x000fe20000100800 */
[----:B------:R-:W-:Y:S02]  /*9220*/  IMAD.MOV.U32 R5, RZ, RZ, R4 ;  /* 0x000000ffff057224 */ /* 0x000fe400078e0004 */
[----:B------:R-:W-:Y:S01]  /*9230*/  IMAD.MOV.U32 R237, RZ, RZ, R24 ;  /* 0x000000ffffed7224 */ /* 0x000fe200078e0018 */
[----:B------:R-:W-:Y:S01]  /*9240*/  STL [R1+0x80], R136 ;  /* 0x0000808801007387 */ /* 0x000fe20000100800 */
[----:B------:R-:W-:Y:S02]  /*9250*/  IMAD.MOV.U32 R236, RZ, RZ, R25 ;  /* 0x000000ffffec7224 */ /* 0x000fe400078e0019 */
[----:B------:R-:W-:Y:S01]  /*9260*/  IMAD.MOV.U32 R4, RZ, RZ, R6 ;  /* 0x000000ffff047224 */ /* 0x000fe200078e0006 */
[----:B------:R-:W-:Y:S01]  /*9270*/  STL [R1+0x4], R137 ;  /* 0x0000048901007387 */ /* 0x000fe20000100800 */
[----:B------:R-:W-:-:S03]  /*9280*/  IMAD.WIDE R164, R3, 0x2, R164 ;  /* 0x0000000203a47825 */ /* 0x000fc600078e02a4 */
        /* <DEDUP_REMOVED lines=9> */
[----:B------:R-:W-:Y:S02]  /*9320*/  IMAD.MOV.U32 R30, RZ, RZ, R23 ;  /* 0x000000ffff1e7224 */ /* 0x000fe400078e0017 */
[----:B------:R-:W-:Y:S01]  /*9330*/  IMAD.MOV.U32 R31, RZ, RZ, R140 ;  /* 0x000000ffff1f7224 */ /* 0x000fe200078e008c */
[----:B------:R-:W-:Y:S01]  /*9340*/  STL [R1+0x8c], R164 ;  /* 0x00008ca401007387 */ /* 0x000fe20000100800 */
[----:B------:R-:W-:Y:S01]  /*9350*/  IMAD.WIDE R6, R3, 0x2, R4 ;  /* 0x0000000203067825 */ /* 0x000fe200078e0204 */
[----:B------:R-:W-:-:S03]  /*9360*/  MOV R34, R21 ;  /* 0x0000001500227202 */ /* 0x000fc60000000f00 */
[C---:B------:R-:W-:Y:S01]  /*9370*/  IMAD.WIDE R168, R3.reuse, 0x2, R168 ;  /* 0x0000000203a87825 */ /* 0x040fe200078e02a8 */
[----:B------:R-:W-:Y:S03]  /*9380*/  STL [R1+0x10], R165 ;  /* 0x000010a501007387 */ /* 0x000fe60000100800 */
[----:B------:R-:W-:Y:S01]  /*9390*/  IMAD.WIDE R26, R3, 0x2, R24 ;  /* 0x00000002031a7825 */ /* 0x000fe200078e0218 */
[----:B------:R-:W-:Y:S03]  /*93a0*/  STL [R1+0x90], R166 ;  /* 0x000090a601007387 */ /* 0x000fe60000100800 */
[----:B------:R-:W-:Y:S02]  /*93b0*/  IMAD.MOV.U32 R32, RZ, RZ, R22 ;  /* 0x000000ffff207224 */ /* 0x000fe400078e0016 */
[----:B------:R-:W-:-:S02]  /*93c0*/  IMAD.MOV.U32 R33, RZ, RZ, R141 ;  /* 0x000000ffff217224 */ /* 0x000fc400078e008d */
[----:B------:R-:W-:Y:S01]  /*93d0*/  IMAD.WIDE R170, R3, 0x2, R170 ;  /* 0x0000000203aa7825 */ /* 0x000fe200078e02aa */
[----:B------:R-:W-:Y:S01]  /*93e0*/  STL [R1+0x14], R167 ;  /* 0x000014a701007387 */ /* 0x000fe20000100800 */
[----:B------:R-:W-:Y:S02]  /*93f0*/  LOP3.LUT R187, R187, R186, RZ, 0x3c, !PT ;  /* 0x000000babbbb7212 */ /* 0x000fe400078e3cff */
[----:B------:R-:W-:Y:S02]  /*9400*/  IMAD.MOV.U32 R35, RZ, RZ, R142 ;  /* 0x000000ffff237224 */ /* 0x000fe400078e008e */
[C---:B------:R-:W-:Y:S01]  /*9410*/  IMAD.WIDE R22, R3.reuse, 0x2, R28 ;  /* 0x0000000203167825 */ /* 0x040fe200078e021c */
[----:B------:R-:W-:Y:S03]  /*9420*/  STL [R1+0x94], R168 ;  /* 0x000094a801007387 */ /* 0x000fe60000100800 */
[C---:B------:R-:W-:Y:S01]  /*9430*/  IMAD.WIDE R140, R3.reuse, 0x2, R30 ;  /* 0x00000002038c7825 */ /* 0x040fe200078e021e */
[----:B------:R-:W-:Y:S03]  /*9440*/  STL [R1+0x18], R169 ;  /* 0x000018a901007387 */ /* 0x000fe60000100800 */
[----:B------:R-:W-:Y:S01]  /*9450*/  IMAD.WIDE R172, R3, 0x2, R172 ;  /* 0x0000000203ac7825 */ /* 0x000fe200078e02ac */
[----:B------:R-:W-:-:S03]  /*9460*/  LOP3.LUT R217, R217, R216, RZ, 0x3c, !PT ;  /* 0x000000d8d9d97212 */ /* 0x000fc600078e3cff */
[----:B------:R-:W-:Y:S02]  /*9470*/  IMAD.MOV.U32 R4, RZ, RZ, R7 ;  /* 0x000000ffff047224 */ /* 0x000fe400078e0007 */
[----:B------:R-:W-:Y:S02]  /*9480*/  IMAD.MOV.U32 R36, RZ, RZ, R20 ;  /* 0x000000ffff247224 */ /* 0x000fe400078e0014 */
[----:B------:R-:W-:Y:S02]  /*9490*/  IMAD.MOV.U32 R37, RZ, RZ, R143 ;  /* 0x000000ffff257224 */ /* 0x000fe400078e008f */
[----:B------:R-:W-:Y:S01]  /*94a0*/  IMAD.MOV.U32 R7, RZ, RZ, R26 ;  /* 0x000000ffff077224 */ /* 0x000fe200078e001a */
[----:B------:R-:W-:Y:S01]  /*94b0*/  STL [R1+0x98], R170 ;  /* 0x000098aa01007387 */ /* 0x000fe20000100800 */
[----:B------:R-:W-:Y:S01]  /*94c0*/  IMAD.WIDE R20, R3, 0x2, R32 ;  /* 0x0000000203147825 */ /* 0x000fe200078e0220 */
[----:B------:R-:W-:-:S03]  /*94d0*/  LOP3.LUT R213, R213, R212, RZ, 0x3c, !PT ;  /* 0x000000d4d5d57212 */ /* 0x000fc600078e3cff */
[----:B------:R-:W-:Y:S01]  /*94e0*/  IMAD.WIDE R174, R3, 0x2, R174 ;  /* 0x0000000203ae7825 */ /* 0x000fe200078e02ae */
[----:B------:R-:W-:Y:S01]  /*94f0*/  LOP3.LUT R211, R211, R210, RZ, 0x3c, !PT ;  /* 0x000000d2d3d37212 */ /* 0x000fe200078e3cff */
[----:B------:R-:W-:Y:S02]  /*9500*/  STL [R1+0x1c], R171 ;  /* 0x00001cab01007387 */ /* 0x000fe40000100800 */
[----:B------:R-:W-:Y:S01]  /*9510*/  IMAD.MOV.U32 R26, RZ, RZ, R27 ;  /* 0x000000ffff1a7224 */ /* 0x000fe200078e001b */
[----:B------:R-:W-:Y:S01]  /*9520*/  LOP3.LUT R209, R209, R208, RZ, 0x3c, !PT ;  /* 0x000000d0d1d17212 */ /* 0x000fe200078e3cff */
[----:B------:R-:W-:Y:S01]  /*9530*/  IMAD.WIDE R142, R3, 0x2, R34 ;  /* 0x00000002038e7825 */ /* 0x000fe200078e0222 */
[----:B------:R-:W-:Y:S01]  /*9540*/  LOP3.LUT R207, R207, R206, RZ, 0x3c, !PT ;  /* 0x000000cecfcf7212 */ /* 0x000fe200078e3cff */
[----:B------:R-:W-:Y:S01]  /*9550*/  STL [R1+0x9c], R172 ;  /* 0x00009cac01007387 */ /* 0x000fe20000100800 */
[----:B------:R-:W-:Y:S01]  /*9560*/  LOP3.LUT R205, R205, R204, RZ, 0x3c, !PT ;  /* 0x000000cccdcd7212 */ /* 0x000fe200078e3cff */
[----:B------:R-:W-:Y:S01]  /*9570*/  IMAD.MOV.U32 R27, RZ, RZ, R23 ;  /* 0x000000ffff1b7224 */ /* 0x000fe200078e0017 */
[----:B------:R-:W-:Y:S01]  /*9580*/  LOP3.LUT R186, R187, R186, RZ, 0x3c, !PT ;  /* 0x000000babbba7212 */ /* 0x000fe200078e3cff */
[----:B------:R-:W-:-:S02]  /*9590*/  IMAD.MOV.U32 R190, RZ, RZ, R18 ;  /* 0x000000ffffbe7224 */ /* 0x000fc400078e0012 */
[C---:B------:R-:W-:Y:S01]  /*95a0*/  IMAD.WIDE R176, R3.reuse, 0x2, R176 ;  /* 0x0000000203b07825 */ /* 0x040fe200078e02b0 */
[----:B------:R-:W-:Y:S01]  /*95b0*/  STL [R1+0x20], R173 ;  /* 0x000020ad01007387 */ /* 0x000fe20000100800 */
[----:B------:R-:W-:Y:S02]  /*95c0*/  UIADD3 UR5, UPT, UPT, UR5, -0x1, URZ ;  /* 0xffffffff05057890 */ /* 0x000fe4000fffe0ff */
[----:B------:R-:W-:Y:S02]  /*95d0*/  IMAD.MOV.U32 R23, RZ, RZ, R140 ;  /* 0x000000ffff177224 */ /* 0x000fe400078e008c */
[----:B------:R-:W-:Y:S02]  /*95e0*/  IMAD.MOV.U32 R192, RZ, RZ, R17 ;  /* 0x000000ffffc07224 */ /* 0x000fe400078e0011 */
[----:B------:R-:W-:Y:S02]  /*95f0*/  IMAD.MOV.U32 R193, RZ, RZ, R146 ;  /* 0x000000ffffc17224 */ /* 0x000fe400078e0092 */
[----:B------:R-:W-:Y:S01]  /*9600*/  IMAD.WIDE R18, R3, 0x2, R36 ;  /* 0x0000000203127825 */ /* 0x000fe200078e0224 */
[----:B------:R-:W-:Y:S01]  /*9610*/  LOP3.LUT R216, R217, R216, RZ, 0x3c, !PT ;  /* 0x000000d8d9d87212 */ /* 0x000fe200078e3cff */
[----:B------:R-:W-:Y:S02]  /*9620*/  STL [R1+0xa0], R174 ;  /* 0x0000a0ae01007387 */ /* 0x000fe40000100800 */
[----:B------:R-:W-:-:S02]  /*9630*/  IMAD.MOV.U32 R140, RZ, RZ, R141 ;  /* 0x000000ffff8c7224 */ /* 0x000fc400078e008d */
[----:B------:R-:W-:Y:S01]  /*9640*/  IMAD.WIDE R178, R3, 0x2, R178 ;  /* 0x0000000203b27825 */ /* 0x000fe200078e02b2 */
[----:B------:R-:W-:Y:S01]  /*9650*/  LOP3.LUT R212, R213, R212, RZ, 0x3c, !PT ;  /* 0x000000d4d5d47212 */ /* 0x000fe200078e3cff */
[----:B------:R-:W-:Y:S02]  /*9660*/  STL [R1+0x24], R175 ;  /* 0x000024af01007387 */ /* 0x000fe40000100800 */
[----:B------:R-:W-:Y:S01]  /*9670*/  IMAD.MOV.U32 R141, RZ, RZ, R21 ;  /* 0x000000ffff8d7224 */ /* 0x000fe200078e0015 */
[----:B------:R-:W-:Y:S01]  /*9680*/  LOP3.LUT R210, R211, R210, RZ, 0x3c, !PT ;  /* 0x000000d2d3d27212 */ /* 0x000fe200078e3cff */
        /* <DEDUP_REMOVED lines=9> */
[----:B------:R-:W-:Y:S01]  /*9720*/  STL [R1+0xa4], R176 ;  /* 0x0000a4b001007387 */ /* 0x000fe20000100800 */
[----:B------:R-:W-:Y:S01]  /*9730*/  IMAD.WIDE R16, R3, 0x2, R190 ;  /* 0x0000000203107825 */ /* 0x000fe200078e02be */
[----:B------:R-:W-:Y:S01]  /*9740*/  MOV R221, R152 ;  /* 0x0000009800dd7202 */ /* 0x000fe20000000f00 */
[----:B------:R-:W-:-:S02]  /*9750*/  UISETP.NE.U32.AND UP0, UPT, UR5, URZ, UPT ;  /* 0x000000ff0500728c */ /* 0x000fc4000bf05070 */
[C---:B------:R-:W-:Y:S01]  /*9760*/  IMAD.WIDE R180, R3.reuse, 0x2, R180 ;  /* 0x0000000203b47825 */ /* 0x040fe200078e02b4 */
[----:B------:R-:W-:Y:S03]  /*9770*/  STL [R1+0x28], R177 ;  /* 0x000028b101007387 */ /* 0x000fe60000100800 */
[----:B------:R-:W-:Y:S02]  /*9780*/  IMAD.MOV.U32 R142, RZ, RZ, R143 ;  /* 0x000000ffff8e7224 */ /* 0x000fe400078e008f */
[----:B------:R-:W-:Y:S01]  /*9790*/  IMAD.WIDE R146, R3, 0x2, R192 ;  /* 0x0000000203927825 */ /* 0x000fe200078e02c0 */
[----:B------:R-:W-:Y:S01]  /*97a0*/  LOP3.LUT R217, R217, R216, RZ, 0x3c, !PT ;  /* 0x000000d8d9d97212 */ /* 0x000fe200078e3cff */
[----:B------:R-:W-:Y:S02]  /*97b0*/  STL [R1+0xa8], R178 ;  /* 0x0000a8b201007387 */ /* 0x000fe40000100800 */
[----:B------:R-:W-:-:S02]  /*97c0*/  IMAD.MOV.U32 R143, RZ, RZ, R19 ;  /* 0x000000ffff8f7224 */ /* 0x000fc400078e0013 */
[----:B------:R-:W-:Y:S02]  /*97d0*/  IMAD.MOV.U32 R198, RZ, RZ, R14 ;  /* 0x000000ffffc67224 */ /* 0x000fe400078e000e */
[----:B------:R-:W-:Y:S01]  /*97e0*/  IMAD.MOV.U32 R199, RZ, RZ, R149 ;  /* 0x000000ffffc77224 */ /* 0x000fe200078e0095 */
[----:B--2---:R-:W-:-:S04]  /*97f0*/  LOP3.LUT R189, R189, R188, RZ, 0x3c, !PT ;  /* 0x000000bcbdbd7212 */ /* 0x004fc800078e3cff */
[----:B------:R-:W-:Y:S01]  /*9800*/  LOP3.LUT R188, R189, R188, RZ, 0x3c, !PT ;  /* 0x000000bcbdbc7212 */ /* 0x000fe200078e3cff */
[----:B------:R-:W-:Y:S01]  /*9810*/  IMAD.WIDE R182, R3, 0x2, R182 ;  /* 0x0000000203b67825 */ /* 0x000fe200078e02b6 */
[----:B------:R-:W-:Y:S02]  /*9820*/  LOP3.LUT R213, R213, R212, RZ, 0x3c, !PT ;  /* 0x000000d4d5d57212 */ /* 0x000fe400078e3cff */
        /* <DEDUP_REMOVED lines=11> */
[----:B------:R-:W-:-:S02]  /*98e0*/  IMAD.MOV.U32 R233, RZ, RZ, R158 ;  /* 0x000000ffffe97224 */ /* 0x000fc400078e009e */
[C---:B------:R-:W-:Y:S01]  /*98f0*/  IMAD.WIDE R14, R3.reuse, 0x2, R194 ;  /* 0x00000002030e7825 */ /* 0x040fe200078e02c2 */
[----:B------:R-:W-:Y:S03]  /*9900*/  STL [R1+0xac], R180 ;  /* 0x0000acb401007387 */ /* 0x000fe60000100800 */
[----:B------:R-:W-:Y:S02]  /*9910*/  IMAD.MOV.U32 R144, RZ, RZ, R145 ;  /* 0x000000ffff907224 */ /* 0x000fe400078e0091 */
[----:B------:R-:W-:Y:S02]  /*9920*/  IMAD.MOV.U32 R218, RZ, RZ, R12 ;  /* 0x000000ffffda7224 */ /* 0x000fe400078e000c */
[----:B------:R-:W-:Y:S02]  /*9930*/  IMAD.MOV.U32 R219, RZ, RZ, R151 ;  /* 0x000000ffffdb7224 */ /* 0x000fe400078e0097 */
[C---:B------:R-:W-:Y:S01]  /*9940*/  IMAD.WIDE R148, R3.reuse, 0x2, R196 ;  /* 0x0000000203947825 */ /* 0x040fe200078e02c4 */
[----:B------:R-:W-:Y:S03]  /*9950*/  STL [R1+0x30], R181 ;  /* 0x000030b501007387 */ /* 0x000fe60000100800 */
[----:B------:R-:W-:Y:S01]  /*9960*/  IMAD.WIDE R184, R3, 0x2, R184 ;  /* 0x0000000203b87825 */ /* 0x000fe200078e02b8 */
[----:B------:R-:W-:Y:S03]  /*9970*/  STL [R1+0xb4], R182 ;  /* 0x0000b4b601007387 */ /* 0x000fe60000100800 */
[----:B------:R-:W-:-:S02]  /*9980*/  IMAD.MOV.U32 R145, RZ, RZ, R17 ;  /* 0x000000ffff917224 */ /* 0x000fc400078e0011 */
[----:B------:R-:W-:Y:S02]  /*9990*/  IMAD.MOV.U32 R201, RZ, RZ, R11 ;  /* 0x000000ffffc97224 */ /* 0x000fe400078e000b */
[----:B------:R-:W-:Y:S02]  /*99a0*/  IMAD.MOV.U32 R223, RZ, RZ, R153 ;  /* 0x000000ffffdf7224 */ /* 0x000fe400078e0099 */
[----:B------:R-:W-:Y:S02]  /*99b0*/  IMAD.MOV.U32 R227, RZ, RZ, R155 ;  /* 0x000000ffffe37224 */ /* 0x000fe400078e009b */
[----:B------:R-:W-:Y:S02]  /*99c0*/  IMAD.MOV.U32 R231, RZ, RZ, R157 ;  /* 0x000000ffffe77224 */ /* 0x000fe400078e009d */
[----:B------:R-:W-:Y:S02]  /*99d0*/  IMAD.MOV.U32 R235, RZ, RZ, R159 ;  /* 0x000000ffffeb7224 */ /* 0x000fe400078e009f */
[----:B------:R-:W-:-:S02]  /*99e0*/  IMAD.MOV.U32 R17, RZ, RZ, R146 ;  /* 0x000000ffff117224 */ /* 0x000fc400078e0092 */
[C---:B------:R-:W-:Y:S01]  /*99f0*/  IMAD.WIDE R12, R3.reuse, 0x2, R198 ;  /* 0x00000002030c7825 */ /* 0x040fe200078e02c6 */
[----:B------:R-:W-:Y:S03]  /*9a00*/  STL [R1+0x34], R183 ;  /* 0x000034b701007387 */ /* 0x000fe60000100800 */
[C---:B------:R-:W-:Y:S01]  /*9a10*/  IMAD.WIDE R186, R3.reuse, 0x2, R186 ;  /* 0x0000000203ba7825 */ /* 0x040fe200078e02ba */
[----:B------:R-:W-:Y:S03]  /*9a20*/  STL [R1+0xb8], R184 ;  /* 0x0000b8b801007387 */ /* 0x000fe60000100800 */
[----:B------:R-:W-:Y:S02]  /*9a30*/  IMAD.MOV.U32 R146, RZ, RZ, R147 ;  /* 0x000000ffff927224 */ /* 0x000fe400078e0093 */
[C---:B------:R-:W-:Y:S01]  /*9a40*/  IMAD.WIDE R150, R3.reuse, 0x2, R214 ;  /* 0x0000000203967825 */ /* 0x040fe200078e02d6 */
[----:B------:R-:W-:Y:S03]  /*9a50*/  STL [R1+0x38], R185 ;  /* 0x000038b901007387 */ /* 0x000fe60000100800 */
[----:B------:R-:W-:-:S04]  /*9a60*/  IMAD.WIDE R152, R3, 0x2, R220 ;  /* 0x0000000203987825 */ /* 0x000fc800078e02dc */
[----:B------:R-:W-:-:S04]  /*9a70*/  IMAD.WIDE R154, R3, 0x2, R224 ;  /* 0x00000002039a7825 */ /* 0x000fc800078e02e0 */
[----:B------:R-:W-:-:S04]  /*9a80*/  IMAD.WIDE R156, R3, 0x2, R228 ;  /* 0x00000002039c7825 */ /* 0x000fc800078e02e4 */
[----:B------:R-:W-:-:S04]  /*9a90*/  IMAD.WIDE R158, R3, 0x2, R232 ;  /* 0x00000002039e7825 */ /* 0x000fc800078e02e8 */
[----:B------:R-:W-:-:S04]  /*9aa0*/  IMAD.WIDE R188, R3, 0x2, R188 ;  /* 0x0000000203bc7825 */ /* 0x000fc800078e02bc */
[----:B------:R-:W-:Y:S01]  /*9ab0*/  IMAD.MOV.U32 R8, RZ, RZ, R22 ;  /* 0x000000ffff087224 */ /* 0x000fe200078e0016 */
[----:B------:R-:W-:Y:S01]  /*9ac0*/  MOV R22, R20 ;  /* 0x0000001400167202 */ /* 0x000fe20000000f00 */
[----:B------:R-:W-:Y:S02]  /*9ad0*/  IMAD.MOV.U32 R147, RZ, RZ, R15 ;  /* 0x000000ffff937224 */ /* 0x000fe400078e000f */
[C---:B------:R-:W-:Y:S01]  /*9ae0*/  IMAD.WIDE R198, R3.reuse, 0x2, R218 ;  /* 0x0000000203c67825 */ /* 0x040fe200078e02da */
[----:B------:R1:W-:Y:S03]  /*9af0*/  STL [R1+0xbc], R186 ;  /* 0x0000bcba01007387 */ /* 0x0003e60000100800 */
[----:B------:R-:W-:-:S04]  /*9b00*/  IMAD.WIDE R160, R3, 0x2, R160 ;  /* 0x0000000203a07825 */ /* 0x000fc800078e02a0 */
[----:B------:R-:W-:-:S04]  /*9b10*/  IMAD.WIDE R24, R3, 0x2, R216 ;  /* 0x0000000203187825 */ /* 0x000fc800078e02d8 */
[----:B------:R-:W-:Y:S02]  /*9b20*/  IMAD.MOV.U32 R15, RZ, RZ, R148 ;  /* 0x000000ffff0f7224 */ /* 0x000fe400078e0094 */
[C---:B------:R-:W-:Y:S01]  /*9b30*/  IMAD.WIDE R200, R3.reuse, 0x2, R200 ;  /* 0x0000000203c87825 */ /* 0x040fe200078e02c8 */
[----:B------:R2:W-:Y:S03]  /*9b40*/  STL [R1+0xb0], R188 ;  /* 0x0000b0bc01007387 */ /* 0x0005e60000100800 */
[----:B------:R-:W-:-:S04]  /*9b50*/  IMAD.WIDE R196, R3, 0x2, R222 ;  /* 0x0000000203c47825 */ /* 0x000fc800078e02de */
        /* <DEDUP_REMOVED lines=8> */
[----:B------:R-:W-:Y:S02]  /*9be0*/  IMAD.MOV.U32 R20, RZ, RZ, R18 ;  /* 0x000000ffff147224 */ /* 0x000fe400078e0012 */
[----:B------:R-:W-:Y:S02]  /*9bf0*/  IMAD.MOV.U32 R148, RZ, RZ, R149 ;  /* 0x000000ffff947224 */ /* 0x000fe400078e0095 */
[----:B------:R-:W-:Y:S02]  /*9c00*/  IMAD.MOV.U32 R18, RZ, RZ, R16 ;  /* 0x000000ffff127224 */ /* 0x000fe400078e0010 */
[----:B------:R-:W-:Y:S02]  /*9c10*/  IMAD.MOV.U32 R149, RZ, RZ, R13 ;  /* 0x000000ffff957224 */ /* 0x000fe400078e000d */
[----:B------:R-:W-:Y:S02]  /*9c20*/  IMAD.MOV.U32 R16, RZ, RZ, R14 ;  /* 0x000000ffff107224 */ /* 0x000fe400078e000e */
[----:B------:R-:W-:-:S02]  /*9c30*/  IMAD.MOV.U32 R13, RZ, RZ, R150 ;  /* 0x000000ffff0d7224 */ /* 0x000fc400078e0096 */
[----:B------:R-:W-:Y:S02]  /*9c40*/  IMAD.MOV.U32 R220, RZ, RZ, R152 ;  /* 0x000000ffffdc7224 */ /* 0x000fe400078e0098 */
[----:B------:R-:W-:Y:S02]  /*9c50*/  IMAD.MOV.U32 R224, RZ, RZ, R154 ;  /* 0x000000ffffe07224 */ /* 0x000fe400078e009a */
[----:B------:R-:W-:Y:S02]  /*9c60*/  IMAD.MOV.U32 R228, RZ, RZ, R156 ;  /* 0x000000ffffe47224 */ /* 0x000fe400078e009c */
[----:B------:R-:W-:Y:S01]  /*9c70*/  IMAD.MOV.U32 R232, RZ, RZ, R158 ;  /* 0x000000ffffe87224 */ /* 0x000fe200078e009e */
[----:B------:R-:W-:Y:S01]  /*9c80*/  MOV R217, R24 ;  /* 0x0000001800d97202 */ /* 0x000fe20000000f00 */
[----:B------:R-:W-:Y:S01]  /*9c90*/  IMAD.MOV.U32 R14, RZ, RZ, R12 ;  /* 0x000000ffff0e7224 */ /* 0x000fe200078e000c */
[----:B------:R-:W-:Y:S01]  /*9ca0*/  MOV R12, R198 ;  /* 0x000000c6000c7202 */ /* 0x000fe20000000f00 */
[----:B------:R-:W-:Y:S01]  /*9cb0*/  IMAD.MOV.U32 R150, RZ, RZ, R151 ;  /* 0x000000ffff967224 */ /* 0x000fe200078e0097 */
[----:B------:R-:W-:Y:S01]  /*9cc0*/  MOV R245, R55 ;  /* 0x0000003700f57202 */ /* 0x000fe20000000f00 */
[----:B------:R-:W-:-:S02]  /*9cd0*/  IMAD.MOV.U32 R152, RZ, RZ, R153 ;  /* 0x000000ffff987224 */ /* 0x000fc400078e0099 */
        /* <DEDUP_REMOVED lines=42> */
[----:B-1----:R-:W-:Y:S02]  /*9f80*/  IMAD.MOV.U32 R186, RZ, RZ, R187 ;  /* 0x000000ffffba7224 */ /* 0x002fe400078e00bb */
[----:B--2---:R-:W-:Y:S02]  /*9f90*/  IMAD.MOV.U32 R188, RZ, RZ, R189 ;  /* 0x000000ffffbc7224 */ /* 0x004fe400078e00bd */
[----:B---3--:R-:W-:Y:S01]  /*9fa0*/  VIADD R10, R10, 0xffffffc0 ;  /* 0xffffffc00a0a7836 */ /* 0x008fe20000000000 */
[----:B0-----:R-:W-:Y:S06]  /*9fb0*/  BRA.U UP0, `(.L_x_2) ;  /* 0xffffffad00e87547 */ /* 0x001fec000b83ffff */
[----:B------:R-:W-:Y:S02]  /*9fc0*/  F2FP.F16.F32.PACK_AB R111, R111, R110 ;  /* 0x0000006e6f6f723e */ /* 0x000fe400000000ff */
[----:B------:R-:W-:Y:S02]  /*9fd0*/  F2FP.F16.F32.PACK_AB R79, R79, R78 ;  /* 0x0000004e4f4f723e */ /* 0x000fe400000000ff */
[----:B------:R-:W-:Y:S02]  /*9fe0*/  F2FP.F16.F32.PACK_AB R107, R107, R106 ;  /* 0x0000006a6b6b723e */ /* 0x000fe400000000ff */
[----:B------:R-:W-:Y:S02]  /*9ff0*/  F2FP.F16.F32.PACK_AB R75, R75, R74 ;  /* 0x0000004a4b4b723e */ /* 0x000fe400000000ff */
[----:B------:R-:W-:Y:S02]  /*a000*/  F2FP.F16.F32.PACK_AB R99, R99, R98 ;  /* 0x000000626363723e */ /* 0x000fe400000000ff */
[----:B------:R-:W-:-:S02]  /*a010*/  F2FP.F16.F32.PACK_AB R71, R71, R70 ;  /* 0x000000464747723e */ /* 0x000fc400000000ff */
        /* <DEDUP_REMOVED lines=25> */
[----:B------:R-:W-:-:S07]  /*a1b0*/  F2FP.F16.F32.PACK_AB R60, R113, R112 ;  /* 0x00000070713c723e */ /* 0x000fce00000000ff */
.L_x_1:
[----:B------:R-:W2:Y:S01]  /*a1c0*/  LDL.LU R3, [R1+0xc4] ;  /* 0x0000c40001037983 */ /* 0x000ea20000300800 */
[----:B------:R-:W0:Y:S01]  /*a1d0*/  S2R R4, SR_TID.X ;  /* 0x0000000000047919 */ /* 0x000e220000002100 */
[----:B------:R-:W1:Y:S01]  /*a1e0*/  S2UR UR4, SR_CgaCtaId ;  /* 0x00000000000479c3 */ /* 0x000e620000008800 */
[----:B------:R-:W-:Y:S01]  /*a1f0*/  UMOV UR5, 0x400 ;  /* 0x0000040000057882 */ /* 0x000fe20000000000 */
[----:B------:R-:W3:Y:S01]  /*a200*/  LDCU.128 UR12, c[0x0][0x390] ;  /* 0x00007200ff0c77ac */ /* 0x000ee20008000c00 */
[----:B------:R-:W3:Y:S01]  /*a210*/  LDL.LU R6, [R1+0xc0] ;  /* 0x0000c00001067983 */ /* 0x000ee20000300800 */
[C---:B-----5:R-:W-:Y:S01]  /*a220*/  VIADD R5, R0.reuse, 0x4 ;  /* 0x0000000400057836 */ /* 0x060fe20000000000 */
[----:B------:R-:W4:Y:S01]  /*a230*/  LDCU UR6, c[0x0][0x3b8] ;  /* 0x00007700ff0677ac */ /* 0x000f220008000800 */
[C---:B------:R-:W-:Y:S02]  /*a240*/  VIADD R30, R0.reuse, 0x5 ;  /* 0x00000005001e7836 */ /* 0x040fe40000000000 */
[----:B------:R-:W-:Y:S01]  /*a250*/  VIADD R33, R0, 0x6 ;  /* 0x0000000600217836 */ /* 0x000fe20000000000 */
[----:B-1----:R-:W-:Y:S01]  /*a260*/  ULEA UR4, UR4, UR5, 0x18 ;  /* 0x0000000504047291 */ /* 0x002fe2000f8ec0ff */
[----:B------:R-:W1:Y:S01]  /*a270*/  LDCU UR5, c[0x0][0x3b4] ;  /* 0x00007680ff0577ac */ /* 0x000e620008000800 */
[C---:B0-----:R-:W-:Y:S01]  /*a280*/  IMAD.SHL.U32 R2, R4.reuse, 0x10, RZ ;  /* 0x0000001004027824 */ /* 0x041fe200078e00ff */
[----:B------:R-:W-:Y:S01]  /*a290*/  LOP3.LUT R20, R4, 0x3f, RZ, 0xc0, !PT ;  /* 0x0000003f04147812 */ /* 0x000fe200078ec0ff */
[----:B------:R-:W-:-:S03]  /*a2a0*/  VIADD R4, R0, 0x3 ;  /* 0x0000000300047836 */ /* 0x000fc60000000000 */
[----:B------:R-:W-:Y:S02]  /*a2b0*/  LOP3.LUT R2, R2, 0x1f0, RZ, 0xc0, !PT ;  /* 0x000001f002027812 */ /* 0x000fe400078ec0ff */
[----:B------:R-:W-:Y:S01]  /*a2c0*/  LEA R20, R20, UR4, 0x4 ;  /* 0x0000000414147c11 */ /* 0x000fe2000f8e20ff */
[----:B------:R-:W-:Y:S01]  /*a2d0*/  BAR.SYNC.DEFER_BLOCKING 0x0 ;  /* 0x0000000000007b1d */ /* 0x000fe20000010000 */
[----:B--2---:R-:W-:-:S04]  /*a2e0*/  LOP3.LUT R3, R3, 0x800, RZ, 0xc0, !PT ;  /* 0x0000080003037812 */ /* 0x004fc800078ec0ff */
[----:B------:R-:W-:Y:S01]  /*a2f0*/  IADD3 R32, PT, PT, R2, UR4, R3 ;  /* 0x0000000402207c10 */ /* 0x000fe2000fffe003 */
[----:B------:R-:W-:Y:S01]  /*a300*/  VIADD R2, R0, 0x1 ;  /* 0x0000000100027836 */ /* 0x000fe20000000000 */
[----:B---3--:R-:W-:-:S03]  /*a310*/  ISETP.GE.AND P0, PT, R6, UR14, PT ;  /* 0x0000000e06007c0c */ /* 0x008fc6000bf06270 */
[----:B------:R-:W-:Y:S01]  /*a320*/  STSM.16.M88.4 [R32], R60 ;  /* 0x0000003c20007844 */ /* 0x000fe20000000200 */
[----:B-1----:R-:W-:Y:S01]  /*a330*/  IMAD R3, R6, UR5, RZ ;  /* 0x0000000506037c24 */ /* 0x002fe2000f8e02ff */
[----:B------:R-:W-:Y:S02]  /*a340*/  ISETP.LT.AND P2, PT, R2, UR15, !P0 ;  /* 0x0000000f02007c0c */ /* 0x000fe4000c741270 */
[----:B------:R-:W-:Y:S01]  /*a350*/  STSM.16.M88.4 [R32+0x200], R84 ;  /* 0x0002005420007844 */ /* 0x000fe20000000200 */
[----:B------:R-:W-:Y:S01]  /*a360*/  VIADD R2, R0, 0x2 ;  /* 0x0000000200027836 */ /* 0x000fe20000000000 */
[----:B------:R-:W-:Y:S01]  /*a370*/  BAR.SYNC.DEFER_BLOCKING 0x0 ;  /* 0x0000000000007b1d */ /* 0x000fe20000010000 */
[----:B------:R-:W-:Y:S01]  /*a380*/  ISETP.LT.AND P5, PT, R4, UR15, !P0 ;  /* 0x0000000f04007c0c */ /* 0x000fe2000c7a1270 */
[----:B----4-:R-:W-:Y:S02]  /*a390*/  IMAD R4, R0, UR6, RZ ;  /* 0x0000000600047c24 */ /* 0x010fe4000f8e02ff */
[----:B------:R-:W-:-:S02]  /*a3a0*/  ISETP.LT.AND P1, PT, R2, UR15, !P0 ;  /* 0x0000000f02007c0c */ /* 0x000fc4000c721270 */
[----:B------:R-:W-:Y:S01]  /*a3b0*/  LEA R2, P6, R3, UR12, 0x1 ;  /* 0x0000000c03027c11 */ /* 0x000fe2000f8c08ff */
[C---:B------:R-:W-:Y:S01]  /*a3c0*/  VIADD R21, R4.reuse, UR6 ;  /* 0x0000000604157c36 */ /* 0x040fe20008000000 */
[----:B------:R-:W-:Y:S02]  /*a3d0*/  ISETP.LT.AND P4, PT, R5, UR15, !P0 ;  /* 0x0000000f05007c0c */ /* 0x000fe4000c781270 */
[----:B------:R-:W-:Y:S01]  /*a3e0*/  LEA.HI.X.SX32 R3, R3, UR13, 0x1, P6 ;  /* 0x0000000d03037c11 */ /* 0x000fe2000b0f0eff */
[----:B------:R-:W-:Y:S01]  /*a3f0*/  VIADD R31, R21, UR6 ;  /* 0x00000006151f7c36 */ /* 0x000fe20008000000 */
[----:B------:R-:W-:Y:S02]  /*a400*/  LEA R22, P6, R4, R2, 0x1 ;  /* 0x0000000204167211 */ /* 0x000fe400078c08ff */
[----:B------:R-:W-:Y:S02]  /*a410*/  ISETP.LT.AND P3, PT, R0, UR15, !P0 ;  /* 0x0000000f00007c0c */ /* 0x000fe4000c761270 */
[----:B------:R-:W-:-:S02]  /*a420*/  LEA.HI.X.SX32 R23, R4, R3, 0x1, P6 ;  /* 0x0000000304177211 */ /* 0x000fc400030f0eff */
[----:B------:R-:W-:-:S04]  /*a430*/  LEA R28, P6, R21, R2, 0x1 ;  /* 0x00000002151c7211 */ /* 0x000fc800078c08ff */
[----:B------:R-:W-:Y:S02]  /*a440*/  LEA.HI.X.SX32 R29, R21, R3, 0x1, P6 ;  /* 0x00000003151d7211 */ /* 0x000fe400030f0eff */
[----:B------:R-:W-:Y:S01]  /*a450*/  IADD3 R21, PT, PT, R31, UR6, RZ ;  /* 0x000000061f157c10 */ /* 0x000fe2000fffe0ff */
[----:B------:R-:W0:Y:S04]  /*a460*/  LDS.128 R36, [R20] ;  /* 0x0000000014247984 */ /* 0x000e280000000c00 */
[----:B------:R-:W1:Y:S01]  /*a470*/  LDS.128 R24, [R20+0x800] ;  /* 0x0008000014187984 */ /* 0x000e620000000c00 */
[----:B------:R-:W-:Y:S06]  /*a480*/  BAR.SYNC.DEFER_BLOCKING 0x0 ;  /* 0x0000000000007b1d */ /* 0x000fec0000010000 */
[----:B------:R-:W-:Y:S04]  /*a490*/  STSM.16.M88.4 [R32], R68 ;  /* 0x0000004420007844 */ /* 0x000fe80000000200 */
[----:B------:R-:W-:Y:S01]  /*a4a0*/  STSM.16.M88.4 [R32+0x200], R96 ;  /* 0x0002006020007844 */ /* 0x000fe20000000200 */
[----:B------:R-:W-:Y:S01]  /*a4b0*/  BAR.SYNC.DEFER_BLOCKING 0x0 ;  /* 0x0000000000007b1d */ /* 0x000fe20000010000 */
[----:B0-----:R-:W-:-:S02]  /*a4c0*/  PRMT R34, R36, 0x7632, R34 ;  /* 0x0000763224227816 */ /* 0x001fc40000000022 */
[----:B------:R-:W-:-:S03]  /*a4d0*/  PRMT R35, R38, 0x7632, R35 ;  /* 0x0000763226237816 */ /* 0x000fc60000000023 */
[----:B------:R-:W0:Y:S04]  /*a4e0*/  LDS.128 R16, [R20] ;  /* 0x0000000014107984 */ /* 0x000e280000000c00 */
[----:B------:R-:W2:Y:S01]  /*a4f0*/  LDS.128 R12, [R20+0x800] ;  /* 0x00080000140c7984 */ /* 0x000ea20000000c00 */
[----:B------:R-:W-:Y:S06]  /*a500*/  BAR.SYNC.DEFER_BLOCKING 0x0 ;  /* 0x0000000000007b1d */ /* 0x000fec0000010000 */
[----:B------:R-:W-:Y:S04]  /*a510*/  STSM.16.M88.4 [R32], R72 ;  /* 0x0000004820007844 */ /* 0x000fe80000000200 */
[----:B------:R-:W-:Y:S01]  /*a520*/  STSM.16.M88.4 [R32+0x200], R104 ;  /* 0x0002006820007844 */ /* 0x000fe20000000200 */
[----:B------:R-:W-:Y:S06]  /*a530*/  BAR.SYNC.DEFER_BLOCKING 0x0 ;  /* 0x0000000000007b1d */ /* 0x000fec0000010000 */
[----:B------:R-:W3:Y:S04]  /*a540*/  LDS.128 R8, [R20] ;  /* 0x0000000014087984 */ /* 0x000ee80000000c00 */
[----:B------:R-:W4:Y:S01]  /*a550*/  LDS.128 R4, [R20+0x800] ;  /* 0x0008000014047984 */ /* 0x000f220000000c00 */
[----:B------:R-:W-:Y:S06]  /*a560*/  BAR.SYNC.DEFER_BLOCKING 0x0 ;  /* 0x0000000000007b1d */ /* 0x000fec0000010000 */
[----:B------:R-:W-:Y:S04]  /*a570*/  STSM.16.M88.4 [R32], R76 ;  /* 0x0000004c20007844 */ /* 0x000fe80000000200 */
[----:B------:R-:W-:Y:S01]  /*a580*/  STSM.16.M88.4 [R32+0x200], R108 ;  /* 0x0002006c20007844 */ /* 0x000fe20000000200 */
[----:B------:R-:W-:Y:S06]  /*a590*/  BAR.SYNC.DEFER_BLOCKING 0x0 ;  /* 0x0000000000007b1d */ /* 0x000fec0000010000 */
[----:B------:R0:W-:Y:S01]  /*a5a0*/  @P3 STG.E.U16 desc[UR10][R22.64], R36 ;  /* 0x0000002416003986 */ /* 0x0001e2000c10150a */
[----:B------:R-:W-:-:S02]  /*a5b0*/  ISETP.LT.AND P3, PT, R30, UR15, !P0 ;  /* 0x0000000f1e007c0c */ /* 0x000fc4000c761270 */
[-C--:B------:R-:W-:Y:S01]  /*a5c0*/  LEA R30, P6, R31, R2.reuse, 0x1 ;  /* 0x000000021f1e7211 */ /* 0x080fe200078c08ff */
[----:B------:R1:W-:Y:S01]  /*a5d0*/  @P2 STG.E.U16 desc[UR10][R28.64], R34 ;  /* 0x000000221c002986 */ /* 0x0003e2000c10150a */
[----:B------:R-:W-:Y:S01]  /*a5e0*/  ISETP.LT.AND P2, PT, R33, UR15, !P0 ;  /* 0x0000000f21007c0c */ /* 0x000fe2000c741270 */
[----:B------:R-:W-:Y:S01]  /*a5f0*/  VIADD R33, R21, UR6 ;  /* 0x0000000615217c36 */ /* 0x000fe20008000000 */
[----:B------:R-:W-:Y:S01]  /*a600*/  LEA.HI.X.SX32 R31, R31, R3, 0x1, P6 ;  /* 0x000000031f1f7211 */ /* 0x000fe200030f0eff */
[----:B0-----:R-:W-:Y:S01]  /*a610*/  VIADD R23, R0, 0x7 ;  /* 0x0000000700177836 */ /* 0x001fe20000000000 */
[----:B------:R-:W-:-:S03]  /*a620*/  LEA R22, P6, R21, R2, 0x1 ;  /* 0x0000000215167211 */ /* 0x000fc600078c08ff */
[----:B------:R0:W-:Y:S01]  /*a630*/  @P1 STG.E.U16 desc[UR10][R30.64], R37 ;  /* 0x000000251e001986 */ /* 0x0001e2000c10150a */
[----:B-1----:R-:W-:Y:S01]  /*a640*/  PRMT R29, R37, 0x7632, R29 ;  /* 0x00007632251d7816 */ /* 0x002fe2000000001d */
[C---:B------:R-:W-:Y:S01]  /*a650*/  VIADD R28, R0.reuse, 0x8 ;  /* 0x00000008001c7836 */ /* 0x040fe20000000000 */
[----:B------:R-:W-:Y:S01]  /*a660*/  ISETP.LT.AND P1, PT, R23, UR15, !P0 ;  /* 0x0000000f17007c0c */ /* 0x000fe2000c721270 */
[----:B------:R-:W-:Y:S01]  /*a670*/  VIADD R34, R0, 0xa ;  /* 0x0000000a00227836 */ /* 0x000fe20000000000 */
[----:B------:R-:W-:Y:S01]  /*a680*/  LEA.HI.X.SX32 R23, R21, R3, 0x1, P6 ;  /* 0x0000000315177211 */ /* 0x000fe200030f0eff */
[C---:B------:R-:W-:Y:S01]  /*a690*/  VIADD R21, R33.reuse, UR6 ;  /* 0x0000000621157c36 */ /* 0x040fe20008000000 */
[----:B------:R-:W-:-:S03]  /*a6a0*/  LEA R32, P6, R33, R2, 0x1 ;  /* 0x0000000221207211 */ /* 0x000fc600078c08ff */
[----:B------:R1:W-:Y:S01]  /*a6b0*/  @P5 STG.E.U16 desc[UR10][R22.64], R29 ;  /* 0x0000001d16005986 */ /* 0x0003e2000c10150a */
[-C--:B------:R-:W-:Y:S01]  /*a6c0*/  LEA.HI.X.SX32 R33, R33, R3.reuse, 0x1, P6 ;  /* 0x0000000321217211 */ /* 0x080fe200030f0eff */
[----:B0-----:R-:W-:Y:S01]  /*a6d0*/  VIADD R30, R0, 0x9 ;  /* 0x00000009001e7836 */ /* 0x001fe20000000000 */
[----:B------:R-:W-:Y:S01]  /*a6e0*/  ISETP.LT.AND P5, PT, R28, UR15, !P0 ;  /* 0x0000000f1c007c0c */ /* 0x000fe2000c7a1270 */
[C---:B------:R-:W-:Y:S01]  /*a6f0*/  VIADD R31, R21.reuse, UR6 ;  /* 0x00000006151f7c36 */ /* 0x040fe20008000000 */
[CC--:B------:R-:W-:Y:S01]  /*a700*/  LEA R28, P6, R21.reuse, R2.reuse, 0x1 ;  /* 0x00000002151c7211 */ /* 0x0c0fe200078c08ff */
[----:B------:R0:W-:Y:S01]  /*a710*/  @P4 STG.E.U16 desc[UR10][R32.64], R38 ;  /* 0x0000002620004986 */ /* 0x0001e2000c10150a */
[----:B------:R-:W-:Y:S02]  /*a720*/  ISETP.LT.AND P4, PT, R30, UR15, !P0 ;  /* 0x0000000f1e007c0c */ /* 0x000fe4000c781270 */
[----:B-1----:R-:W-:Y:S01]  /*a730*/  LEA.HI.X.SX32 R29, R21, R3, 0x1, P6 ;  /* 0x00000003151d7211 */ /* 0x002fe200030f0eff */
[C---:B------:R-:W-:Y:S01]  /*a740*/  VIADD R21, R31.reuse, UR6 ;  /* 0x000000061f157c36 */ /* 0x040fe20008000000 */
[----:B------:R-:W-:Y:S01]  /*a750*/  LEA R30, P6, R31, R2, 0x1 ;  /* 0x000000021f1e7211 */ /* 0x000fe200078c08ff */
[----:B------:R-:W-:-:S02]  /*a760*/  VIADD R23, R0, 0xb ;  /* 0x0000000b00177836 */ /* 0x000fc40000000000 */
[----:B------:R1:W-:Y:S01]  /*a770*/  @P3 STG.E.U16 desc[UR10][R28.64], R35 ;  /* 0x000000231c003986 */ /* 0x0003e2000c10150a */
[-C--:B------:R-:W-:Y:S01]  /*a780*/  LEA.HI.X.SX32 R31, R31, R3.reuse, 0x1, P6 ;  /* 0x000000031f1f7211 */ /* 0x080fe200030f0eff */
[C---:B0-----:R-:W-:Y:S01]  /*a790*/  VIADD R33, R21.reuse, UR6 ;  /* 0x0000000615217c36 */ /* 0x041fe20008000000 */
[-C--:B------:R-:W-:Y:S02]  /*a7a0*/  LEA R22, P6, R21, R2.reuse, 0x1 ;  /* 0x0000000215167211 */ /* 0x080fe400078c08ff */
[----:B------:R-:W-:Y:S01]  /*a7b0*/  ISETP.LT.AND P3, PT, R34, UR15, !P0 ;  /* 0x0000000f22007c0c */ /* 0x000fe2000c761270 */
[----:B------:R0:W-:Y:S01]  /*a7c0*/  @P2 STG.E.U16 desc[UR10][R30.64], R39 ;  /* 0x000000271e002986 */ /* 0x0001e2000c10150a */
[----:B------:R-:W-:Y:S01]  /*a7d0*/  ISETP.LT.AND P2, PT, R23, UR15, !P0 ;  /* 0x0000000f17007c0c */ /* 0x000fe2000c741270 */
[C---:B------:R-:W-:Y:S01]  /*a7e0*/  VIADD R34, R0.reuse, 0xe ;  /* 0x0000000e00227836 */ /* 0x040fe20000000000 */
[----:B------:R-:W-:Y:S01]  /*a7f0*/  LEA.HI.X.SX32 R23, R21, R3, 0x1, P6 ;  /* 0x0000000315177211 */ /* 0x000fe200030f0eff */
[C---:B------:R-:W-:Y:S01]  /*a800*/  VIADD R21, R33.reuse, UR6 ;  /* 0x0000000621157c36 */ /* 0x040fe20008000000 */
[----:B------:R-:W-:Y:S01]  /*a810*/  LEA R32, P6, R33, R2, 0x1 ;  /* 0x0000000221207211 */ /* 0x000fe200078c08ff */
[----:B-1----:R-:W-:Y:S01]  /*a820*/  VIADD R28, R0, 0xc ;  /* 0x0000000c001c7836 */ /* 0x002fe20000000000 */
[----:B------:R-:W-:-:S02]  /*a830*/  PRMT R29, R39, 0x7632, R29 ;  /* 0x00007632271d7816 */ /* 0x000fc4000000001d */
[----:B------:R-:W-:-:S03]  /*a840*/  LEA.HI.X.SX32 R33, R33, R3, 0x1, P6 ;  /* 0x0000000321217211 */ /* 0x000fc600030f0eff */
[----:B------:R1:W-:Y:S01]  /*a850*/  @P1 STG.E.U16 desc[UR10][R22.64], R29 ;  /* 0x0000001d16001986 */ /* 0x0003e2000c10150a */
[----:B------:R-:W-:Y:S01]  /*a860*/  ISETP.LT.AND P1, PT, R28, UR15, !P0 ;  /* 0x0000000f1c007c0c */ /* 0x000fe2000c721270 */
[----:B0-----:R-:W-:Y:S01]  /*a870*/  VIADD R30, R0, 0xd ;  /* 0x0000000d001e7836 */ /* 0x001fe20000000000 */
[CC--:B------:R-:W-:Y:S01]  /*a880*/  LEA R28, P6, R21.reuse, R2.reuse, 0x1 ;  /* 0x00000002151c7211 */ /* 0x0c0fe200078c08ff */
[C---:B------:R-:W-:Y:S01]  /*a890*/  VIADD R31, R21.reuse, UR6 ;  /* 0x00000006151f7c36 */ /* 0x040fe20008000000 */
[----:B------:R0:W-:Y:S02]  /*a8a0*/  @P5 STG.E.U16 desc[UR10][R32.64], R24 ;  /* 0x0000001820005986 */ /* 0x0001e4000c10150a */
[----:B------:R-:W-:Y:S02]  /*a8b0*/  ISETP.LT.AND P5, PT, R30, UR15, !P0 ;  /* 0x0000000f1e007c0c */ /* 0x000fe4000c7a1270 */
[-C--:B-1----:R-:W-:Y:S01]  /*a8c0*/  LEA.HI.X.SX32 R29, R21, R3.reuse, 0x1, P6 ;  /* 0x00000003151d7211 */ /* 0x082fe200030f0eff */
[C---:B------:R-:W-:Y:S01]  /*a8d0*/  VIADD R21, R31.reuse, UR6 ;  /* 0x000000061f157c36 */ /* 0x040fe20008000000 */
[----:B------:R-:W-:Y:S01]  /*a8e0*/  LEA R30, P6, R31, R2, 0x1 ;  /* 0x000000021f1e7211 */ /* 0x000fe200078c08ff */
[----:B------:R-:W-:Y:S01]  /*a8f0*/  VIADD R23, R0, 0xf ;  /* 0x0000000f00177836 */ /* 0x000fe20000000000 */
[----:B0-----:R-:W-:Y:S01]  /*a900*/  PRMT R33, R24, 0x7632, R33 ;  /* 0x0000763218217816 */ /* 0x001fe20000000021 */
[----:B------:R-:W-:Y:S01]  /*a910*/  VIADD R24, R21, UR6 ;  /* 0x0000000615187c36 */ /* 0x000fe20008000000 */
[----:B------:R-:W-:-:S02]  /*a920*/  LEA.HI.X.SX32 R31, R31, R3, 0x1, P6 ;  /* 0x000000031f1f7211 */ /* 0x000fc400030f0eff */
[----:B------:R-:W-:Y:S01]  /*a930*/  LEA R22, P6, R21, R2, 0x1 ;  /* 0x0000000215167211 */ /* 0x000fe200078c08ff */
[----:B------:R0:W-:Y:S01]  /*a940*/  @P4 STG.E.U16 desc[UR10][R28.64], R33 ;  /* 0x000000211c004986 */ /* 0x0001e2000c10150a */
[----:B------:R-:W-:-:S03]  /*a950*/  ISETP.LT.AND P4, PT, R34, UR15, !P0 ;  /* 0x0000000f22007c0c */ /* 0x000fc6000c781270 */
[----:B------:R1:W-:Y:S01]  /*a960*/  @P3 STG.E.U16 desc[UR10][R30.64], R25 ;  /* 0x000000191e003986 */ /* 0x0003e2000c10150a */
[----:B------:R-:W-:Y:S02]  /*a970*/  ISETP.LT.AND P3, PT, R23, UR15, !P0 ;  /* 0x0000000f17007c0c */ /* 0x000fe4000c761270 */
[-C--:B------:R-:W-:Y:S02]  /*a980*/  LEA.HI.X.SX32 R23, R21, R3.reuse, 0x1, P6 ;  /* 0x0000000315177211 */ /* 0x080fe400030f0eff */
[CC--:B------:R-:W-:Y:S02]  /*a990*/  LEA R32, P6, R24.reuse, R2.reuse, 0x1 ;  /* 0x0000000218207211 */ /* 0x0c0fe400078c08ff */
[----:B------:R-:W-:Y:S01]  /*a9a0*/  IADD3 R21, PT, PT, R24, UR6, RZ ;  /* 0x0000000618157c10 */ /* 0x000fe2000fffe0ff */
[----:B0-----:R-:W-:Y:S01]  /*a9b0*/  VIADD R28, R0, 0x10 ;  /* 0x00000010001c7836 */ /* 0x001fe20000000000 */
[----:B------:R-:W-:Y:S02]  /*a9c0*/  PRMT R29, R25, 0x7632, R29 ;  /* 0x00007632191d7816 */ /* 0x000fe4000000001d */
[-C--:B------:R-:W-:Y:S01]  /*a9d0*/  LEA.HI.X.SX32 R33, R24, R3.reuse, 0x1, P6 ;  /* 0x0000000318217211 */ /* 0x080fe200030f0eff */
[----:B------:R-:W-:Y:S01]  /*a9e0*/  VIADD R24, R0, 0x11 ;  /* 0x0000001100187836 */ /* 0x000fe20000000000 */
[----:B-1----:R-:W-:Y:S01]  /*a9f0*/  PRMT R31, R26, 0x7632, R31 ;  /* 0x000076321a1f7816 */ /* 0x002fe2000000001f */
[----:B------:R0:W-:Y:S01]  /*aa00*/  @P2 STG.E.U16 desc[UR10][R22.64], R29 ;  /* 0x0000001d16002986 */ /* 0x0001e2000c10150a */
[----:B------:R-:W-:Y:S01]  /*aa10*/  ISETP.LT.AND P2, PT, R28, UR15, !P0 ;  /* 0x0000000f1c007c0c */ /* 0x000fe2000c741270 */
[C---:B------:R-:W-:Y:S01]  /*aa20*/  VIADD R25, R21.reuse, UR6 ;  /* 0x0000000615197c36 */ /* 0x040fe20008000000 */
[CC--:B------:R-:W-:Y:S01]  /*aa30*/  LEA R28, P6, R21.reuse, R2.reuse, 0x1 ;  /* 0x00000002151c7211 */ /* 0x0c0fe200078c08ff */
[----:B------:R1:W-:Y:S01]  /*aa40*/  @P1 STG.E.U16 desc[UR10][R32.64], R26 ;  /* 0x0000001a20001986 */ /* 0x0003e2000c10150a */
[----:B------:R-:W-:Y:S01]  /*aa50*/  ISETP.LT.AND P1, PT, R24, UR15, !P0 ;  /* 0x0000000f18007c0c */ /* 0x000fe2000c721270 */
[C---:B------:R-:W-:Y:S01]  /*aa60*/  VIADD R30, R0.reuse, 0x12 ;  /* 0x00000012001e7836 */ /* 0x040fe20000000000 */
[----:B0-----:R-:W-:Y:S01]  /*aa70*/  LEA.HI.X.SX32 R29, R21, R3, 0x1, P6 ;  /* 0x00000003151d7211 */ /* 0x001fe200030f0eff */
[C---:B------:R-:W-:Y:S01]  /*aa80*/  VIADD R21, R25.reuse, UR6 ;  /* 0x0000000619157c36 */ /* 0x040fe20008000000 */
[----:B------:R-:W-:Y:S01]  /*aa90*/  LEA R24, P6, R25, R2, 0x1 ;  /* 0x0000000219187211 */ /* 0x000fe200078c08ff */
[----:B------:R-:W-:-:S02]  /*aaa0*/  VIADD R23, R0, 0x13 ;  /* 0x0000001300177836 */ /* 0x000fc40000000000 */
[----:B-1----:R-:W-:Y:S01]  /*aab0*/  VIADD R26, R21, UR6 ;  /* 0x00000006151a7c36 */ /* 0x002fe20008000000 */
[-C--:B------:R-:W-:Y:S01]  /*aac0*/  LEA.HI.X.SX32 R25, R25, R3.reuse, 0x1, P6 ;  /* 0x0000000319197211 */ /* 0x080fe200030f0eff */
[----:B------:R0:W-:Y:S01]  /*aad0*/  @P5 STG.E.U16 desc[UR10][R28.64], R31 ;  /* 0x0000001f1c005986 */ /* 0x0001e2000c10150a */
[-C--:B------:R-:W-:Y:S02]  /*aae0*/  LEA R22, P6, R21, R2.reuse, 0x1 ;  /* 0x0000000215167211 */ /* 0x080fe400078c08ff */
[----:B------:R-:W-:Y:S01]  /*aaf0*/  ISETP.LT.AND P5, PT, R30, UR15, !P0 ;  /* 0x0000000f1e007c0c */ /* 0x000fe2000c7a1270 */
[----:B------:R1:W-:Y:S01]  /*ab00*/  @P4 STG.E.U16 desc[UR10][R24.64], R27 ;  /* 0x0000001b18004986 */ /* 0x0003e2000c10150a */
[----:B------:R-:W-:Y:S02]  /*ab10*/  ISETP.LT.AND P4, PT, R23, UR15, !P0 ;  /* 0x0000000f17007c0c */ /* 0x000fe4000c781270 */
[----:B------:R-:W-:Y:S01]  /*ab20*/  LEA.HI.X.SX32 R23, R21, R3, 0x1, P6 ;  /* 0x0000000315177211 */ /* 0x000fe200030f0eff */
[C---:B------:R-:W-:Y:S01]  /*ab30*/  VIADD R21, R26.reuse, UR6 ;  /* 0x000000061a157c36 */ /* 0x040fe20008000000 */
[----:B------:R-:W-:-:S02]  /*ab40*/  LEA R30, P6, R26, R2, 0x1 ;  /* 0x000000021a1e7211 */ /* 0x000fc400078c08ff */
[----:B0-----:R-:W-:Y:S01]  /*ab50*/  PRMT R29, R27, 0x7632, R29 ;  /* 0x000076321b1d7816 */ /* 0x001fe2000000001d */
[----:B------:R-:W-:Y:S01]  /*ab60*/  VIADD R28, R0, 0x14 ;  /* 0x00000014001c7836 */ /* 0x000fe20000000000 */
[----:B------:R-:W-:Y:S01]  /*ab70*/  LEA.HI.X.SX32 R31, R26, R3, 0x1, P6 ;  /* 0x000000031a1f7211 */ /* 0x000fe200030f0eff */
[----:B------:R-:W-:Y:S01]  /*ab80*/  VIADD R26, R0, 0x16 ;  /* 0x00000016001a7836 */ /* 0x000fe20000000000 */
[----:B-1----:R-:W-:Y:S01]  /*ab90*/  PRMT R27, R16, 0x7632, R27 ;  /* 0x00007632101b7816 */ /* 0x002fe2000000001b */
[----:B------:R0:W-:Y:S01]  /*aba0*/  @P3 STG.E.U16 desc[UR10][R22.64], R29 ;  /* 0x0000001d16003986 */ /* 0x0001e2000c10150a */
[----:B------:R-:W-:Y:S01]  /*abb0*/  ISETP.LT.AND P3, PT, R28, UR15, !P0 ;  /* 0x0000000f1c007c0c */ /* 0x000fe2000c761270 */
[----:B------:R-:W-:Y:S01]  /*abc0*/  VIADD R24, R0, 0x15 ;  /* 0x0000001500187836 */ /* 0x000fe20000000000 */
[C---:B------:R-:W-:Y:S01]  /*abd0*/  LEA R28, P6, R21.reuse, R2, 0x1 ;  /* 0x00000002151c7211 */ /* 0x040fe200078c08ff */
[----:B------:R-:W-:Y:S01]  /*abe0*/  VIADD R25, R21, UR6 ;  /* 0x0000000615197c36 */ /* 0x000fe20008000000 */
[----:B------:R1:W-:Y:S02]  /*abf0*/  @P2 STG.E.U16 desc[UR10][R30.64], R16 ;  /* 0x000000101e002986 */ /* 0x0003e4000c10150a */
[----:B------:R-:W-:-:S02]  /*ac00*/  ISETP.LT.AND P2, PT, R24, UR15, !P0 ;  /* 0x0000000f18007c0c */ /* 0x000fc4000c741270 */
[-C--:B0-----:R-:W-:Y:S01]  /*ac10*/  LEA.HI.X.SX32 R29, R21, R3.reuse, 0x1, P6 ;  /* 0x00000003151d7211 */ /* 0x081fe200030f0eff */
[C---:B------:R-:W-:Y:S01]  /*ac20*/  VIADD R21, R25.reuse, UR6 ;  /* 0x0000000619157c36 */ /* 0x040fe20008000000 */
[-C--:B------:R-:W-:Y:S01]  /*ac30*/  LEA R24, P6, R25, R2.reuse, 0x1 ;  /* 0x0000000219187211 */ /* 0x080fe200078c08ff */
[----:B------:R-:W-:Y:S02]  /*ac40*/  VIADD R23, R0, 0x17 ;  /* 0x0000001700177836 */ /* 0x000fe40000000000 */
[----:B-1----:R-:W-:Y:S01]  /*ac50*/  VIADD R16, R21, UR6 ;  /* 0x0000000615107c36 */ /* 0x002fe20008000000 */
[----:B------:R-:W-:Y:S01]  /*ac60*/  LEA.HI.X.SX32 R25, R25, R3, 0x1, P6 ;  /* 0x0000000319197211 */ /* 0x000fe200030f0eff */
[----:B------:R0:W-:Y:S01]  /*ac70*/  @P1 STG.E.U16 desc[UR10][R28.64], R27 ;  /* 0x0000001b1c001986 */ /* 0x0001e2000c10150a */
[----:B------:R-:W-:Y:S02]  /*ac80*/  LEA R22, P6, R21, R2, 0x1 ;  /* 0x0000000215167211 */ /* 0x000fe400078c08ff */
[----:B------:R-:W-:Y:S01]  /*ac90*/  ISETP.LT.AND P1, PT, R26, UR15, !P0 ;  /* 0x0000000f1a007c0c */ /* 0x000fe2000c721270 */
[----:B------:R1:W-:Y:S01]  /*aca0*/  @P5 STG.E.U16 desc[UR10][R24.64], R17 ;  /* 0x0000001118005986 */ /* 0x0003e2000c10150a */
[----:B------:R-:W-:-:S02]  /*acb0*/  ISETP.LT.AND P5, PT, R23, UR15, !P0 ;  /* 0x0000000f17007c0c */ /* 0x000fc4000c7a1270 */
[----:B------:R-:W-:Y:S01]  /*acc0*/  LEA.HI.X.SX32 R23, R21, R3, 0x1, P6 ;  /* 0x0000000315177211 */ /* 0x000fe200030f0eff */
[C---:B------:R-:W-:Y:S01]  /*acd0*/  VIADD R21, R16.reuse, UR6 ;  /* 0x0000000610157c36 */ /* 0x040fe20008000000 */
[----:B------:R-:W-:Y:S01]  /*ace0*/  LEA R26, P6, R16, R2, 0x1 ;  /* 0x00000002101a7211 */ /* 0x000fe200078c08ff */
[----:B0-----:R-:W-:-:S03]  /*acf0*/  VIADD R28, R0, 0x18 ;  /* 0x00000018001c7836 */ /* 0x001fc60000000000 */
[----:B------:R-:W-:Y:S01]  /*ad00*/  LEA.HI.X.SX32 R27, R16, R3, 0x1, P6 ;  /* 0x00000003101b7211 */ /* 0x000fe200030f0eff */
[C---:B------:R-:W-:Y:S01]  /*ad10*/  VIADD R16, R0.reuse, 0x19 ;  /* 0x0000001900107836 */ /* 0x040fe20000000000 */
[----:B-1----:R-:W-:Y:S01]  /*ad20*/  PRMT R25, R17, 0x7632, R25 ;  /* 0x0000763211197816 */ /* 0x002fe20000000019 */
[C---:B------:R-:W-:Y:S02]  /*ad30*/  VIADD R17, R21.reuse, UR6 ;  /* 0x0000000615117c36 */ /* 0x040fe40008000000 */
[----:B------:R-:W-:Y:S02]  /*ad40*/  VIADD R24, R0, 0x1a ;  /* 0x0000001a00187836 */ /* 0x000fe40000000000 */
[----:B------:R0:W-:Y:S01]  /*ad50*/  @P4 STG.E.U16 desc[UR10][R22.64], R25 ;  /* 0x0000001916004986 */ /* 0x0001e2000c10150a */
[----:B------:R-:W-:Y:S02]  /*ad60*/  ISETP.LT.AND P4, PT, R28, UR15, !P0 ;  /* 0x0000000f1c007c0c */ /* 0x000fe4000c781270 */
[----:B------:R-:W-:Y:S01]  /*ad70*/  LEA R28, P6, R21, R2, 0x1 ;  /* 0x00000002151c7211 */ /* 0x000fe200078c08ff */
[----:B------:R1:W-:Y:S01]  /*ad80*/  @P3 STG.E.U16 desc[UR10][R26.64], R18 ;  /* 0x000000121a003986 */ /* 0x0003e2000c10150a */
[----:B------:R-:W-:-:S02]  /*ad90*/  ISETP.LT.AND P3, PT, R16, UR15, !P0 ;  /* 0x0000000f10007c0c */ /* 0x000fc4000c761270 */
[-C--:B------:R-:W-:Y:S02]  /*ada0*/  LEA.HI.X.SX32 R29, R21, R3.reuse, 0x1, P6 ;  /* 0x00000003151d7211 */ /* 0x080fe400030f0eff */
[CC--:B------:R-:W-:Y:S02]  /*adb0*/  LEA R16, P6, R17.reuse, R2.reuse, 0x1 ;  /* 0x0000000211107211 */ /* 0x0c0fe400078c08ff */
[C---:B------:R-:W-:Y:S01]  /*adc0*/  IADD3 R21, PT, PT, R17.reuse, UR6, RZ ;  /* 0x0000000611157c10 */ /* 0x040fe2000fffe0ff */
[C---:B0-----:R-:W-:Y:S01]  /*add0*/  VIADD R23, R0.reuse, 0x1b ;  /* 0x0000001b00177836 */ /* 0x041fe20000000000 */
[----:B------:R-:W-:Y:S02]  /*ade0*/  LEA.HI.X.SX32 R17, R17, R3, 0x1, P6 ;  /* 0x0000000311117211 */ /* 0x000fe400030f0eff */
[C---:B------:R-:W-:Y:S01]  /*adf0*/  LEA R22, P6, R21.reuse, R2, 0x1 ;  /* 0x0000000215167211 */ /* 0x040fe200078c08ff */
[----:B-1----:R-:W-:Y:S01]  /*ae00*/  VIADD R26, R0, 0x1c ;  /* 0x0000001c001a7836 */ /* 0x002fe20000000000 */
[----:B------:R-:W-:Y:S01]  /*ae10*/  PRMT R27, R18, 0x7632, R27 ;  /* 0x00007632121b7816 */ /* 0x000fe2000000001b */
[----:B------:R-:W-:-:S04]  /*ae20*/  VIADD R18, R21, UR6 ;  /* 0x0000000615127c36 */ /* 0x000fc80008000000 */
[----:B------:R0:W-:Y:S01]  /*ae30*/  @P2 STG.E.U16 desc[UR10][R28.64], R27 ;  /* 0x0000001b1c002986 */ /* 0x0001e2000c10150a */
[----:B------:R-:W-:-:S03]  /*ae40*/  ISETP.LT.AND P2, PT, R24, UR15, !P0 ;  /* 0x0000000f18007c0c */ /* 0x000fc6000c741270 */
[----:B------:R1:W-:Y:S01]  /*ae50*/  @P1 STG.E.U16 desc[UR10][R16.64], R19 ;  /* 0x0000001310001986 */ /* 0x0003e2000c10150a */
[----:B------:R-:W-:Y:S02]  /*ae60*/  ISETP.LT.AND P1, PT, R23, UR15, !P0 ;  /* 0x0000000f17007c0c */ /* 0x000fe4000c721270 */
[-C--:B------:R-:W-:Y:S01]  /*ae70*/  LEA.HI.X.SX32 R23, R21, R3.reuse, 0x1, P6 ;  /* 0x0000000315177211 */ /* 0x080fe200030f0eff */
[C---:B------:R-:W-:Y:S01]  /*ae80*/  VIADD R21, R18.reuse, UR6 ;  /* 0x0000000612157c36 */ /* 0x040fe20008000000 */
[C---:B------:R-:W-:Y:S02]  /*ae90*/  LEA R24, P6, R18.reuse, R2, 0x1 ;  /* 0x0000000212187211 */ /* 0x040fe400078c08ff */
[----:B0-----:R-:W-:Y:S02]  /*aea0*/  PRMT R27, R19, 0x7632, R27 ;  /* 0x00007632131b7816 */ /* 0x001fe4000000001b */
[----:B------:R-:W-:Y:S01]  /*aeb0*/  LEA.HI.X.SX32 R25, R18, R3, 0x1, P6 ;  /* 0x0000000312197211 */ /* 0x000fe200030f0eff */
[----:B------:R-:W-:-:S02]  /*aec0*/  VIADD R18, R0, 0x1e ;  /* 0x0000001e00127836 */ /* 0x000fc40000000000 */
[----:B------:R0:W-:Y:S01]  /*aed0*/  @P5 STG.E.U16 desc[UR10][R22.64], R27 ;  /* 0x0000001b16005986 */ /* 0x0001e2000c10150a */
[----:B------:R-:W-:Y:S01]  /*aee0*/  ISETP.LT.AND P5, PT, R26, UR15, !P0 ;  /* 0x0000000f1a007c0c */ /* 0x000fe2000c7a1270 */
[----:B-1----:R-:W-:Y:S01]  /*aef0*/  VIADD R16, R0, 0x1d ;  /* 0x0000001d00107836 */ /* 0x002fe20000000000 */
[C---:B------:R-:W-:Y:S01]  /*af00*/  LEA R26, P6, R21.reuse, R2, 0x1 ;  /* 0x00000002151a7211 */ /* 0x040fe200078c08ff */
[----:B------:R-:W-:Y:S01]  /*af10*/  VIADD R17, R21, UR6 ;  /* 0x0000000615117c36 */ /* 0x000fe20008000000 */
[----:B--2---:R1:W-:Y:S02]  /*af20*/  @P4 STG.E.U16 desc[UR10][R24.64], R12 ;  /* 0x0000000c18004986 */ /* 0x0043e4000c10150a */
[----:B------:R-:W-:Y:S01]  /*af30*/  ISETP.LT.AND P4, PT, R16, UR15, !P0 ;  /* 0x0000000f10007c0c */ /* 0x000fe2000c781270 */
[----:B------:R-:W-:Y:S01]  /*af40*/  VIADD R19, R17, UR6 ;  /* 0x0000000611137c36 */ /* 0x000fe20008000000 */
[----:B0-----:R-:W-:Y:S01]  /*af50*/  LEA.HI.X.SX32 R27, R21, R3, 0x1, P6 ;  /* 0x00000003151b7211 */ /* 0x001fe200030f0eff */
[----:B------:R-:W-:Y:S01]  /*af60*/  VIADD R21, R0, 0x1f ;  /* 0x0000001f00157836 */ /* 0x000fe20000000000 */
[----:B------:R-:W-:-:S02]  /*af70*/  PRMT R23, R12, 0x7632, R23 ;  /* 0x000076320c177816 */ /* 0x000fc40000000017 */
[-C--:B------:R-:W-:Y:S01]  /*af80*/  LEA R16, P6, R17, R2.reuse, 0x1 ;  /* 0x0000000211107211 */ /* 0x080fe200078c08ff */
[----:B-1----:R-:W-:Y:S02]  /*af90*/  VIADD R12, R19, UR6 ;  /* 0x00000006130c7c36 */ /* 0x002fe40008000000 */
[----:B------:R0:W-:Y:S01]  /*afa0*/  @P3 STG.E.U16 desc[UR10][R26.64], R23 ;  /* 0x000000171a003986 */ /* 0x0001e2000c10150a */
[-C--:B------:R-:W-:Y:S01]  /*afb0*/  LEA.HI.X.SX32 R17, R17, R3.reuse, 0x1, P6 ;  /* 0x0000000311117211 */ /* 0x080fe200030f0eff */
[----:B------:R-:W-:Y:S01]  /*afc0*/  VIADD R24, R0, 0x20 ;  /* 0x0000002000187836 */ /* 0x000fe20000000000 */
[----:B------:R-:W-:Y:S02]  /*afd0*/  ISETP.LT.AND P3, PT, R18, UR15, !P0 ;  /* 0x0000000f12007c0c */ /* 0x000fe4000c761270 */
[----:B------:R-:W-:Y:S01]  /*afe0*/  LEA R18, P6, R19, R2, 0x1 ;  /* 0x0000000213127211 */ /* 0x000fe200078c08ff */
[----:B------:R1:W-:Y:S01]  /*aff0*/  @P2 STG.E.U16 desc[UR10][R16.64], R13 ;  /* 0x0000000d10002986 */ /* 0x0003e2000c10150a */
[----:B------:R-:W-:Y:S01]  /*b000*/  ISETP.LT.AND P2, PT, R21, UR15, !P0 ;  /* 0x0000000f15007c0c */ /* 0x000fe2000c741270 */
[----:B------:R-:W-:Y:S01]  /*b010*/  VIADD R21, R12, UR6 ;  /* 0x000000060c157c36 */ /* 0x000fe20008000000 */
[----:B------:R-:W-:-:S02]  /*b020*/  LEA.HI.X.SX32 R19, R19, R3, 0x1, P6 ;  /* 0x0000000313137211 */ /* 0x000fc400030f0eff */
[----:B------:R-:W-:-:S04]  /*b030*/  LEA R22, P6, R12, R2, 0x1 ;  /* 0x000000020c167211 */ /* 0x000fc800078c08ff */
[----:B0-----:R-:W-:Y:S01]  /*b040*/  LEA.HI.X.SX32 R23, R12, R3, 0x1, P6 ;  /* 0x000000030c177211 */ /* 0x001fe200030f0eff */
        /* <DEDUP_REMOVED lines=11> */
[----:B0-----:R-:W-:Y:S01]  /*b100*/  PRMT R19, R14, 0x7632, R19 ;  /* 0x000076320e137816 */ /* 0x001fe20000000013 */
[C---:B------:R-:W-:Y:S01]  /*b110*/  VIADD R17, R13.reuse, UR6 ;  /* 0x000000060d117c36 */ /* 0x040fe20008000000 */
        /* <DEDUP_REMOVED lines=9> */
[----:B------:R-:W-:Y:S01]  /*b1b0*/  VIADD R22, R0, 0x24 ;  /* 0x0000002400167836 */ /* 0x000fe20000000000 */
[----:B------:R-:W-:Y:S01]  /*b1c0*/  LEA.HI.X.SX32 R17, R17, R3, 0x1, P6 ;  /* 0x0000000311117211 */ /* 0x000fe200030f0eff */
[----:B------:R-:W2:Y:S01]  /*b1d0*/  LDS.128 R24, [R20] ;  /* 0x0000000014187984 */ /* 0x000ea20000000c00 */
[----:B------:R-:W-:-:S02]  /*b1e0*/  LEA R18, P6, R14, R2, 0x1 ;  /* 0x000000020e127211 */ /* 0x000fc400078c08ff */
[C---:B------:R-:W-:Y:S01]  /*b1f0*/  IADD3 R21, PT, PT, R14.reuse, UR6, RZ ;  /* 0x000000060e157c10 */ /* 0x040fe2000fffe0ff */
[----:B------:R4:W-:Y:S01]  /*b200*/  @P2 STG.E.U16 desc[UR10][R16.64], R23 ;  /* 0x0000001710002986 */ /* 0x0009e2000c10150a */
[-C--:B0-----:R-:W-:Y:S01]  /*b210*/  LEA.HI.X.SX32 R19, R14, R3.reuse, 0x1, P6 ;  /* 0x000000030e137211 */ /* 0x081fe200030f0eff */
[----:B------:R-:W-:Y:S01]  /*b220*/  VIADD R14, R0, 0x26 ;  /* 0x00000026000e7836 */ /* 0x000fe20000000000 */
[----:B------:R-:W-:Y:S01]  /*b230*/  ISETP.LT.AND P2, PT, R22, UR15, !P0 ;  /* 0x0000000f16007c0c */ /* 0x000fe2000c741270 */
[----:B-1----:R-:W-:Y:S01]  /*b240*/  VIADD R12, R0, 0x25 ;  /* 0x00000025000c7836 */ /* 0x002fe20000000000 */
[C---:B------:R-:W-:Y:S01]  /*b250*/  LEA R22, P6, R21.reuse, R2, 0x1 ;  /* 0x0000000215167211 */ /* 0x040fe200078c08ff */
[----:B------:R-:W-:Y:S01]  /*b260*/  VIADD R13, R21, UR6 ;  /* 0x00000006150d7c36 */ /* 0x000fe20008000000 */
[----:B---3--:R0:W-:Y:S02]  /*b270*/  @P1 STG.E.U16 desc[UR10][R18.64], R8 ;  /* 0x0000000812001986 */ /* 0x0081e4000c10150a */
[----:B------:R-:W-:Y:S01]  /*b280*/  ISETP.LT.AND P1, PT, R12, UR15, !P0 ;  /* 0x0000000f0c007c0c */ /* 0x000fe2000c721270 */
[----:B------:R-:W-:Y:S01]  /*b290*/  VIADD R15, R13, UR6 ;  /* 0x000000060d0f7c36 */ /* 0x000fe20008000000 */
[----:B----4-:R-:W-:Y:S01]  /*b2a0*/  LEA.HI.X.SX32 R23, R21, R3, 0x1, P6 ;  /* 0x0000000315177211 */ /* 0x010fe200030f0eff */
[----:B------:R-:W-:Y:S01]  /*b2b0*/  VIADD R16, R0, 0x27 ;  /* 0x0000002700107836 */ /* 0x000fe20000000000 */
[----:B------:R-:W-:-:S02]  /*b2c0*/  PRMT R17, R8, 0x7632, R17 ;  /* 0x0000763208117816 */ /* 0x000fc40000000011 */
[----:B------:R-:W-:-:S03]  /*b2d0*/  LEA R12, P6, R13, R2, 0x1 ;  /* 0x000000020d0c7211 */ /* 0x000fc600078c08ff */
[----:B------:R1:W-:Y:S01]  /*b2e0*/  @P5 STG.E.U16 desc[UR10][R22.64], R17 ;  /* 0x0000001116005986 */ /* 0x0003e2000c10150a */
[-C--:B------:R-:W-:Y:S01]  /*b2f0*/  LEA.HI.X.SX32 R13, R13, R3.reuse, 0x1, P6 ;  /* 0x000000030d0d7211 */ /* 0x080fe200030f0eff */
[C---:B0-----:R-:W-:Y:S01]  /*b300*/  VIADD R8, R15.reuse, UR6 ;  /* 0x000000060f087c36 */ /* 0x041fe20008000000 */
[----:B------:R-:W-:Y:S01]  /*b310*/  ISETP.LT.AND P5, PT, R14, UR15, !P0 ;  /* 0x0000000f0e007c0c */ /* 0x000fe2000c7a1270 */
[----:B------:R-:W-:Y:S01]  /*b320*/  VIADD R18, R0, 0x28 ;  /* 0x0000002800127836 */ /* 0x000fe20000000000 */
[CC--:B------:R-:W-:Y:S01]  /*b330*/  LEA R14, P6, R15.reuse, R2.reuse, 0x1 ;  /* 0x000000020f0e7211 */ /* 0x0c0fe200078c08ff */
[----:B------:R0:W-:Y:S01]  /*b340*/  @P4 STG.E.U16 desc[UR10][R12.64], R9 ;  /* 0x000000090c004986 */ /* 0x0001e2000c10150a */
[----:B------:R-:W-:Y:S01]  /*b350*/  ISETP.LT.AND P4, PT, R16, UR15, !P0 ;  /* 0x0000000f10007c0c */ /* 0x000fe2000c781270 */
[C---:B------:R-:W-:Y:S01]  /*b360*/  VIADD R19, R8.reuse, UR6 ;  /* 0x0000000608137c36 */ /* 0x040fe20008000000 */
[----:B------:R-:W-:Y:S01]  /*b370*/  LEA.HI.X.SX32 R15, R15, R3, 0x1, P6 ;  /* 0x000000030f0f7211 */ /* 0x000fe200030f0eff */
[----:B------:R-:W3:Y:S01]  /*b380*/  LDS.128 R20, [R20+0x800] ;  /* 0x0008000014147984 */ /* 0x000ee20000000c00 */
[----:B------:R-:W-:-:S04]  /*b390*/  LEA R16, P6, R8, R2, 0x1 ;  /* 0x0000000208107211 */ /* 0x000fc800078c08ff */
[----:B-1----:R-:W-:Y:S01]  /*b3a0*/  LEA.HI.X.SX32 R17, R8, R3, 0x1, P6 ;  /* 0x0000000308117211 */ /* 0x002fe200030f0eff */
[C---:B------:R-:W-:Y:S01]  /*b3b0*/  VIADD R8, R0.reuse, 0x29 ;  /* 0x0000002900087836 */ /* 0x040fe20000000000 */
[----:B0-----:R-:W-:Y:S01]  /*b3c0*/  PRMT R13, R9, 0x7632, R13 ;  /* 0x00007632090d7816 */ /* 0x001fe2000000000d */
        /* <DEDUP_REMOVED lines=12> */
[----:B------:R-:W-:Y:S02]  /*b490*/  VIADD R14, R0, 0x2b ;  /* 0x0000002b000e7836 */ /* 0x000fe40000000000 */
[----:B------:R0:W-:Y:S01]  /*b4a0*/  @P1 STG.E.U16 desc[UR10][R18.64], R15 ;  /* 0x0000000f12001986 */ /* 0x0001e2000c10150a */
[----:B------:R-:W-:Y:S01]  /*b4b0*/  ISETP.LT.AND P1, PT, R12, UR15, !P0 ;  /* 0x0000000f0c007c0c */ /* 0x000fe2000c721270 */
[C---:B-1----:R-:W-:Y:S01]  /*b4c0*/  VIADD R10, R13.reuse, UR6 ;  /* 0x000000060d0a7c36 */ /* 0x042fe20008000000 */
[CC--:B------:R-:W-:Y:S01]  /*b4d0*/  LEA R12, P6, R13.reuse, R2.reuse, 0x1 ;  /* 0x000000020d0c7211 */ /* 0x0c0fe200078c08ff */
[----:B------:R1:W-:Y:S01]  /*b4e0*/  @P5 STG.E.U16 desc[UR10][R8.64], R11 ;  /* 0x0000000b08005986 */ /* 0x0003e2000c10150a */
[----:B------:R-:W-:Y:S01]  /*b4f0*/  ISETP.LT.AND P5, PT, R14, UR15, !P0 ;  /* 0x0000000f0e007c0c */ /* 0x000fe2000c7a1270 */
[----:B------:R-:W-:Y:S01]  /*b500*/  VIADD R16, R0, 0x2c ;  /* 0x0000002c00107836 */ /* 0x000fe20000000000 */
[----:B------:R-:W-:Y:S01]  /*b510*/  LEA.HI.X.SX32 R13, R13, R3, 0x1, P6 ;  /* 0x000000030d0d7211 */ /* 0x000fe200030f0eff */
[C---:B------:R-:W-:Y:S01]  /*b520*/  VIADD R17, R10.reuse, UR6 ;  /* 0x000000060a117c36 */ /* 0x040fe20008000000 */
[----:B------:R-:W-:-:S02]  /*b530*/  LEA R14, P6, R10, R2, 0x1 ;  /* 0x000000020a0e7211 */ /* 0x000fc400078c08ff */
[----:B0-----:R-:W-:Y:S02]  /*b540*/  PRMT R18, R11, 0x7632, R18 ;  /* 0x000076320b127816 */ /* 0x001fe40000000012 */
[----:B------:R-:W-:Y:S01]  /*b550*/  LEA.HI.X.SX32 R15, R10, R3, 0x1, P6 ;  /* 0x000000030a0f7211 */ /* 0x000fe200030f0eff */
[C---:B------:R-:W-:Y:S02]  /*b560*/  VIADD R10, R17.reuse, UR6 ;  /* 0x00000006110a7c36 */ /* 0x040fe40008000000 */
[----:B------:R-:W-:Y:S01]  /*b570*/  @P4 STG.E.U16 desc[UR10][R12.64], R18 ;  /* 0x000000120c004986 */ /* 0x000fe2000c10150a */
[----:B------:R-:W-:Y:S01]  /*b580*/  ISETP.LT.AND P4, PT, R16, UR15, !P0 ;  /* 0x0000000f10007c0c */ /* 0x000fe2000c781270 */
[C---:B-1----:R-:W-:Y:S01]  /*b590*/  VIADD R9, R0.reuse, 0x2d ;  /* 0x0000002d00097836 */ /* 0x042fe20000000000 */
[----:B------:R-:W-:Y:S01]  /*b5a0*/  LEA R16, P6, R17, R2, 0x1 ;  /* 0x0000000211107211 */ /* 0x000fe200078c08ff */
[----:B------:R0:W-:Y:S01]  /*b5b0*/  @P3 STG.E.U16 desc[UR10][R14.64], R4 ;  /* 0x000000040e003986 */ /* 0x0001e2000c10150a */
[----:B------:R-:W-:-:S02]  /*b5c0*/  VIADD R11, R0, 0x2e ;  /* 0x0000002e000b7836 */ /* 0x000fc40000000000 */
[-C--:B------:R-:W-:Y:S02]  /*b5d0*/  LEA.HI.X.SX32 R17, R17, R3.reuse, 0x1, P6 ;  /* 0x0000000311117211 */ /* 0x080fe400030f0eff */
[C---:B------:R-:W-:Y:S02]  /*b5e0*/  LEA R8, P6, R10.reuse, R2, 0x1 ;  /* 0x000000020a087211 */ /* 0x040fe400078c08ff */
[----:B------:R-:W-:Y:S02]  /*b5f0*/  ISETP.LT.AND P3, PT, R9, UR15, !P0 ;  /* 0x0000000f09007c0c */ /* 0x000fe4000c761270 */
[----:B------:R-:W-:Y:S02]  /*b600*/  LEA.HI.X.SX32 R9, R10, R3, 0x1, P6 ;  /* 0x000000030a097211 */ /* 0x000fe400030f0eff */
[----:B0-----:R-:W-:Y:S02]  /*b610*/  PRMT R15, R4, 0x7632, R15 ;  /* 0x00007632040f7816 */ /* 0x001fe4000000000f */
[----:B------:R-:W-:-:S03]  /*b620*/  IADD3 R4, PT, PT, R10, UR6, RZ ;  /* 0x000000060a047c10 */ /* 0x000fc6000fffe0ff */
[----:B------:R0:W-:Y:S01]  /*b630*/  @P2 STG.E.U16 desc[UR10][R16.64], R15 ;  /* 0x0000000f10002986 */ /* 0x0001e2000c10150a */
[----:B------:R-:W-:Y:S01]  /*b640*/  ISETP.LT.AND P2, PT, R11, UR15, !P0 ;  /* 0x0000000f0b007c0c */ /* 0x000fe2000c741270 */
[----:B------:R-:W-:Y:S01]  /*b650*/  VIADD R11, R0, 0x2f ;  /* 0x0000002f000b7836 */ /* 0x000fe20000000000 */
[CC--:B------:R-:W-:Y:S01]  /*b660*/  LEA R10, P6, R4.reuse, R2.reuse, 0x1 ;  /* 0x00000002040a7211 */ /* 0x0c0fe200078c08ff */
[C---:B------:R-:W-:Y:S01]  /*b670*/  VIADD R13, R4.reuse, UR6 ;  /* 0x00000006040d7c36 */ /* 0x040fe20008000000 */
[----:B------:R1:W-:Y:S02]  /*b680*/  @P1 STG.E.U16 desc[UR10][R8.64], R5 ;  /* 0x0000000508001986 */ /* 0x0003e4000c10150a */
[----:B------:R-:W-:Y:S01]  /*b690*/  ISETP.LT.AND P1, PT, R11, UR15, !P0 ;  /* 0x0000000f0b007c0c */ /* 0x000fe2000c721270 */
[C---:B------:R-:W-:Y:S01]  /*b6a0*/  VIADD R14, R13.reuse, UR6 ;  /* 0x000000060d0e7c36 */ /* 0x040fe20008000000 */
[----:B------:R-:W-:Y:S01]  /*b6b0*/  LEA.HI.X.SX32 R11, R4, R3, 0x1, P6 ;  /* 0x00000003040b7211 */ /* 0x000fe200030f0eff */
[C---:B------:R-:W-:Y:S01]  /*b6c0*/  VIADD R4, R0.reuse, 0x30 ;  /* 0x0000003000047836 */ /* 0x040fe20000000000 */
[----:B------:R-:W-:Y:S01]  /*b6d0*/  LEA R12, P6, R13, R2, 0x1 ;  /* 0x000000020d0c7211 */ /* 0x000fe200078c08ff */
[----:B0-----:R-:W-:Y:S01]  /*b6e0*/  VIADD R17, R0, 0x3e ;  /* 0x0000003e00117836 */ /* 0x001fe20000000000 */
[----:B------:R-:W-:-:S02]  /*b6f0*/  PRMT R15, R5, 0x7632, R15 ;  /* 0x00007632050f7816 */ /* 0x000fc4000000000f */
[-C--:B------:R-:W-:Y:S01]  /*b700*/  LEA.HI.X.SX32 R13, R13, R3.reuse, 0x1, P6 ;  /* 0x000000030d0d7211 */ /* 0x080fe200030f0eff */
[----:B-1----:R-:W-:Y:S02]  /*b710*/  VIADD R8, R0, 0x31 ;  /* 0x0000003100087836 */ /* 0x002fe40000000000 */
[----:B------:R0:W-:Y:S01]  /*b720*/  @P5 STG.E.U16 desc[UR10][R10.64], R15 ;  /* 0x0000000f0a005986 */ /* 0x0001e2000c10150a */
[----:B------:R-:W-:Y:S01]  /*b730*/  ISETP.LT.AND P5, PT, R4, UR15, !P0 ;  /* 0x0000000f04007c0c */ /* 0x000fe2000c7a1270 */
[C---:B------:R-:W-:Y:S01]  /*b740*/  VIADD R9, R14.reuse, UR6 ;  /* 0x000000060e097c36 */ /* 0x040fe20008000000 */
[-C--:B------:R-:W-:Y:S01]  /*b750*/  LEA R4, P6, R14, R2.reuse, 0x1 ;  /* 0x000000020e047211 */ /* 0x080fe200078c08ff */
[----:B------:R1:W-:Y:S01]  /*b760*/  @P4 STG.E.U16 desc[UR10][R12.64], R6 ;  /* 0x000000060c004986 */ /* 0x0003e2000c10150a */
[----:B------:R-:W-:Y:S02]  /*b770*/  ISETP.LT.AND P4, PT, R8, UR15, !P0 ;  /* 0x0000000f08007c0c */ /* 0x000fe4000c781270 */
[----:B------:R-:W-:Y:S01]  /*b780*/  LEA.HI.X.SX32 R5, R14, R3, 0x1, P6 ;  /* 0x000000030e057211 */ /* 0x000fe200030f0eff */
[----:B------:R-:W-:Y:S01]  /*b790*/  VIADD R14, R0, 0x32 ;  /* 0x00000032000e7836 */ /* 0x000fe20000000000 */
[C---:B------:R-:W-:Y:S01]  /*b7a0*/  LEA R8, P6, R9.reuse, R2, 0x1 ;  /* 0x0000000209087211 */ /* 0x040fe200078c08ff */
[----:B0-----:R-:W-:-:S03]  /*b7b0*/  VIADD R11, R9, UR6 ;  /* 0x00000006090b7c36 */ /* 0x001fc60008000000 */
[----:B------:R-:W-:Y:S02]  /*b7c0*/  LEA.HI.X.SX32 R9, R9, R3, 0x1, P6 ;  /* 0x0000000309097211 */ /* 0x000fe400030f0eff */
[----:B--2---:R-:W-:Y:S01]  /*b7d0*/  PRMT R15, R26, 0x7632, R15 ;  /* 0x000076321a0f7816 */ /* 0x004fe2000000000f */
[----:B-1----:R-:W-:Y:S01]  /*b7e0*/  VIADD R12, R0, 0x33 ;  /* 0x00000033000c7836 */ /* 0x002fe20000000000 */
[----:B------:R-:W-:Y:S01]  /*b7f0*/  PRMT R13, R6, 0x7632, R13 ;  /* 0x00007632060d7816 */ /* 0x000fe2000000000d */
[C---:B------:R-:W-:Y:S01]  /*b800*/  VIADD R6, R11.reuse, UR6 ;  /* 0x000000060b067c36 */ /* 0x040fe20008000000 */
[----:B------:R-:W-:-:S03]  /*b810*/  LEA R10, P6, R11, R2, 0x1 ;  /* 0x000000020b0a7211 */ /* 0x000fc600078c08ff */
[----:B------:R0:W-:Y:S01]  /*b820*/  @P3 STG.E.U16 desc[UR10][R4.64], R13 ;  /* 0x0000000d04003986 */ /* 0x0001e2000c10150a */
[----:B------:R-:W-:Y:S02]  /*b830*/  ISETP.LT.AND P3, PT, R14, UR15, !P0 ;  /* 0x0000000f0e007c0c */ /* 0x000fe4000c761270 */
[----:B------:R-:W-:Y:S01]  /*b840*/  LEA.HI.X.SX32 R11, R11, R3, 0x1, P6 ;  /* 0x000000030b0b7211 */ /* 0x000fe200030f0eff */
[----:B------:R1:W-:Y:S01]  /*b850*/  @P2 STG.E.U16 desc[UR10][R8.64], R7 ;  /* 0x0000000708002986 */ /* 0x0003e2000c10150a */
[----:B------:R-:W-:Y:S02]  /*b860*/  PRMT R14, R7, 0x7632, R14 ;  /* 0x00007632070e7816 */ /* 0x000fe4000000000e */
[----:B------:R-:W-:Y:S02]  /*b870*/  ISETP.LT.AND P2, PT, R12, UR15, !P0 ;  /* 0x0000000f0c007c0c */ /* 0x000fe4000c741270 */
[----:B------:R-:W-:Y:S01]  /*b880*/  LEA R12, P6, R6, R2, 0x1 ;  /* 0x00000002060c7211 */ /* 0x000fe200078c08ff */
[----:B------:R2:W-:Y:S01]  /*b890*/  @P1 STG.E.U16 desc[UR10][R10.64], R14 ;  /* 0x0000000e0a001986 */ /* 0x0005e2000c10150a */
[----:B0-----:R-:W-:-:S02]  /*b8a0*/  VIADD R4, R0, 0x34 ;  /* 0x0000003400047836 */ /* 0x001fc40000000000 */
[CC--:B------:R-:W-:Y:S01]  /*b8b0*/  LEA.HI.X.SX32 R13, R6.reuse, R3.reuse, 0x1, P6 ;  /* 0x00000003060d7211 */ /* 0x0c0fe200030f0eff */
[----:B------:R-:W-:Y:S02]  /*b8c0*/  VIADD R5, R6, UR6 ;  /* 0x0000000606057c36 */ /* 0x000fe40008000000 */
[----:B-1----:R-:W-:Y:S01]  /*b8d0*/  VIADD R7, R0, 0x35 ;  /* 0x0000003500077836 */ /* 0x002fe20000000000 */
[----:B------:R-:W-:Y:S01]  /*b8e0*/  ISETP.LT.AND P1, PT, R4, UR15, !P0 ;  /* 0x0000000f04007c0c */ /* 0x000fe2000c721270 */
[C---:B------:R-:W-:Y:S01]  /*b8f0*/  VIADD R8, R5.reuse, UR6 ;  /* 0x0000000605087c36 */ /* 0x040fe20008000000 */
[C---:B------:R-:W-:Y:S01]  /*b900*/  LEA R4, P6, R5.reuse, R2, 0x1 ;  /* 0x0000000205047211 */ /* 0x040fe200078c08ff */
[----:B------:R-:W-:Y:S01]  /*b910*/  VIADD R9, R0, 0x36 ;  /* 0x0000003600097836 */ /* 0x000fe20000000000 */
[----:B------:R0:W-:Y:S01]  /*b920*/  @P5 STG.E.U16 desc[UR10][R12.64], R24 ;  /* 0x000000180c005986 */ /* 0x0001e2000c10150a */
[----:B--2---:R-:W-:Y:S01]  /*b930*/  PRMT R11, R24, 0x7632, R11 ;  /* 0x00007632180b7816 */ /* 0x004fe2000000000b */
[----:B------:R-:W-:Y:S01]  /*b940*/  VIADD R10, R0, 0x37 ;  /* 0x00000037000a7836 */ /* 0x000fe20000000000 */
[----:B------:R-:W-:-:S02]  /*b950*/  LEA.HI.X.SX32 R5, R5, R3, 0x1, P6 ;  /* 0x0000000305057211 */ /* 0x000fc400030f0eff */
[CC--:B------:R-:W-:Y:S02]  /*b960*/  LEA R6, P6, R8.reuse, R2.reuse, 0x1 ;  /* 0x0000000208067211 */ /* 0x0c0fe400078c08ff */
[----:B------:R-:W-:Y:S01]  /*b970*/  ISETP.LT.AND P5, PT, R7, UR15, !P0 ;  /* 0x0000000f07007c0c */ /* 0x000fe2000c7a1270 */
[----:B------:R1:W-:Y:S01]  /*b980*/  @P4 STG.E.U16 desc[UR10][R4.64], R11 ;  /* 0x0000000b04004986 */ /* 0x0003e2000c10150a */
[C---:B------:R-:W-:Y:S02]  /*b990*/  LEA.HI.X.SX32 R7, R8.reuse, R3, 0x1, P6 ;  /* 0x0000000308077211 */ /* 0x040fe400030f0eff */
[----:B------:R-:W-:Y:S01]  /*b9a0*/  ISETP.LT.AND P4, PT, R9, UR15, !P0 ;  /* 0x0000000f09007c0c */ /* 0x000fe2000c781270 */
[----:B------:R-:W-:Y:S01]  /*b9b0*/  VIADD R9, R8, UR6 ;  /* 0x0000000608097c36 */ /* 0x000fe20008000000 */
[----:B------:R-:W-:Y:S01]  /*b9c0*/  PRMT R14, R25, 0x7632, R14 ;  /* 0x00007632190e7816 */ /* 0x000fe2000000000e */
[----:B------:R2:W-:Y:S01]  /*b9d0*/  @P3 STG.E.U16 desc[UR10][R6.64], R25 ;  /* 0x0000001906003986 */ /* 0x0005e2000c10150a */
[----:B------:R-:W-:Y:S01]  /*b9e0*/  ISETP.LT.AND P3, PT, R10, UR15, !P0 ;  /* 0x0000000f0a007c0c */ /* 0x000fe2000c761270 */
[C---:B------:R-:W-:Y:S01]  /*b9f0*/  VIADD R10, R9.reuse, UR6 ;  /* 0x00000006090a7c36 */ /* 0x040fe20008000000 */
[----:B------:R-:W-:Y:S01]  /*ba00*/  LEA R8, P6, R9, R2, 0x1 ;  /* 0x0000000209087211 */ /* 0x000fe200078c08ff */
[----:B0-----:R-:W-:-:S02]  /*ba10*/  VIADD R12, R0, 0x38 ;  /* 0x00000038000c7836 */ /* 0x001fc40000000000 */
[----:B------:R-:W-:Y:S01]  /*ba20*/  VIADD R13, R0, 0x3a ;  /* 0x0000003a000d7836 */ /* 0x000fe20000000000 */
[-C--:B------:R-:W-:Y:S02]  /*ba30*/  LEA.HI.X.SX32 R9, R9, R3.reuse, 0x1, P6 ;  /* 0x0000000309097211 */ /* 0x080fe400030f0eff */
[CC--:B-1----:R-:W-:Y:S02]  /*ba40*/  LEA R4, P6, R10.reuse, R2.reuse, 0x1 ;  /* 0x000000020a047211 */ /* 0x0c2fe400078c08ff */
[C---:B------:R-:W-:Y:S01]  /*ba50*/  IADD3 R11, PT, PT, R10.reuse, UR6, RZ ;  /* 0x000000060a0b7c10 */ /* 0x040fe2000fffe0ff */
[----:B------:R0:W-:Y:S01]  /*ba60*/  @P2 STG.E.U16 desc[UR10][R8.64], R14 ;  /* 0x0000000e08002986 */ /* 0x0001e2000c10150a */
[----:B------:R-:W-:Y:S01]  /*ba70*/  LEA.HI.X.SX32 R5, R10, R3, 0x1, P6 ;  /* 0x000000030a057211 */ /* 0x000fe200030f0eff */
[----:B--2---:R-:W-:Y:S01]  /*ba80*/  VIADD R7, R0, 0x39 ;  /* 0x0000003900077836 */ /* 0x004fe20000000000 */
[----:B------:R-:W-:Y:S01]  /*ba90*/  ISETP.LT.AND P2, PT, R12, UR15, !P0 ;  /* 0x0000000f0c007c0c */ /* 0x000fe2000c741270 */
[C---:B------:R-:W-:Y:S01]  /*baa0*/  VIADD R12, R11.reuse, UR6 ;  /* 0x000000060b0c7c36 */ /* 0x040fe20008000000 */
[----:B------:R-:W-:Y:S01]  /*bab0*/  LEA R6, P6, R11, R2, 0x1 ;  /* 0x000000020b067211 */ /* 0x000fe200078c08ff */
[----:B------:R1:W-:Y:S01]  /*bac0*/  @P1 STG.E.U16 desc[UR10][R4.64], R26 ;  /* 0x0000001a04001986 */ /* 0x0003e2000c10150a */
[----:B------:R-:W-:-:S02]  /*bad0*/  ISETP.LT.AND P1, PT, R7, UR15, !P0 ;  /* 0x0000000f07007c0c */ /* 0x000fc4000c721270 */
[-C--:B------:R-:W-:Y:S02]  /*bae0*/  LEA.HI.X.SX32 R7, R11, R3.reuse, 0x1, P6 ;  /* 0x000000030b077211 */ /* 0x080fe400030f0eff */
[CC--:B------:R-:W-:Y:S01]  /*baf0*/  LEA R10, P6, R12.reuse, R2.reuse, 0x1 ;  /* 0x000000020c0a7211 */ /* 0x0c0fe200078c08ff */
[C---:B0-----:R-:W-:Y:S02]  /*bb00*/  VIADD R8, R12.reuse, UR6 ;  /* 0x000000060c087c36 */ /* 0x041fe40008000000 */
[----:B------:R0:W-:Y:S01]  /*bb10*/  @P5 STG.E.U16 desc[UR10][R6.64], R15 ;  /* 0x0000000f06005986 */ /* 0x0001e2000c10150a */
[----:B------:R-:W-:Y:S01]  /*bb20*/  LEA.HI.X.SX32 R11, R12, R3, 0x1, P6 ;  /* 0x000000030c0b7211 */ /* 0x000fe200030f0eff */
[----:B------:R-:W-:Y:S01]  /*bb30*/  VIADD R9, R8, UR6 ;  /* 0x0000000608097c36 */ /* 0x000fe20008000000 */
[----:B------:R-:W-:Y:S01]  /*bb40*/  ISETP.LT.AND P5, PT, R13, UR15, !P0 ;  /* 0x0000000f0d007c0c */ /* 0x000fe2000c7a1270 */
[----:B-1----:R-:W-:Y:S01]  /*bb50*/  VIADD R5, R0, 0x3b ;  /* 0x0000003b00057836 */ /* 0x002fe20000000000 */
[----:B------:R-:W-:Y:S01]  /*bb60*/  LEA R4, P6, R8, R2, 0x1 ;  /* 0x0000000208047211 */ /* 0x000fe200078c08ff */
[----:B------:R1:W-:Y:S01]  /*bb70*/  @P4 STG.E.U16 desc[UR10][R10.64], R27 ;  /* 0x0000001b0a004986 */ /* 0x0003e2000c10150a */
[----:B------:R-:W-:Y:S01]  /*bb80*/  PRMT R13, R27, 0x7632, R13 ;  /* 0x000076321b0d7816 */ /* 0x000fe2000000000d */
[----:B------:R-:W-:Y:S01]  /*bb90*/  VIADD R12, R0, 0x3c ;  /* 0x0000003c000c7836 */ /* 0x000fe20000000000 */
[----:B------:R-:W-:-:S02]  /*bba0*/  ISETP.LT.AND P4, PT, R5, UR15, !P0 ;  /* 0x0000000f05007c0c */ /* 0x000fc4000c781270 */
[----:B------:R-:W-:Y:S01]  /*bbb0*/  LEA.HI.X.SX32 R5, R8, R3, 0x1, P6 ;  /* 0x0000000308057211 */ /* 0x000fe200030f0eff */
[C---:B0-----:R-:W-:Y:S01]  /*bbc0*/  VIADD R7, R9.reuse, UR6 ;  /* 0x0000000609077c36 */ /* 0x041fe20008000000 */
[----:B------:R-:W-:-:S03]  /*bbd0*/  LEA R8, P6, R9, R2, 0x1 ;  /* 0x0000000209087211 */ /* 0x000fc600078c08ff */
[----:B------:R0:W-:Y:S01]  /*bbe0*/  @P3 STG.E.U16 desc[UR10][R4.64], R13 ;  /* 0x0000000d04003986 */ /* 0x0001e2000c10150a */
[----:B------:R-:W-:Y:S01]  /*bbf0*/  ISETP.LT.AND P3, PT, R12, UR15, !P0 ;  /* 0x0000000f0c007c0c */ /* 0x000fe2000c761270 */
[----:B-1----:R-:W-:Y:S01]  /*bc00*/  VIADD R11, R7, UR6 ;  /* 0x00000006070b7c36 */ /* 0x002fe20008000000 */
[-C--:B------:R-:W-:Y:S01]  /*bc10*/  LEA.HI.X.SX32 R9, R9, R3.reuse, 0x1, P6 ;  /* 0x0000000309097211 */ /* 0x080fe200030f0eff */
[C---:B------:R-:W-:Y:S01]  /*bc20*/  VIADD R10, R0.reuse, 0x3d ;  /* 0x0000003d000a7836 */ /* 0x040fe20000000000 */
[----:B------:R-:W-:Y:S01]  /*bc30*/  LEA R6, P6, R7, R2, 0x1 ;  /* 0x0000000207067211 */ /* 0x000fe200078c08ff */
[----:B------:R-:W-:Y:S02]  /*bc40*/  VIADD R12, R11, UR6 ;  /* 0x000000060b0c7c36 */ /* 0x000fe40008000000 */
[----:B---3--:R1:W-:Y:S01]  /*bc50*/  @P2 STG.E.U16 desc[UR10][R8.64], R20 ;  /* 0x0000001408002986 */ /* 0x0083e2000c10150a */
[----:B------:R-:W-:Y:S01]  /*bc60*/  LEA.HI.X.SX32 R7, R7, R3, 0x1, P6 ;  /* 0x0000000307077211 */ /* 0x000fe200030f0eff */
[----:B------:R-:W-:Y:S01]  /*bc70*/  VIADD R0, R0, 0x3f ;  /* 0x0000003f00007836 */ /* 0x000fe20000000000 */
[----:B------:R-:W-:Y:S01]  /*bc80*/  ISETP.LT.AND P2, PT, R10, UR15, !P0 ;  /* 0x0000000f0a007c0c */ /* 0x000fe2000c741270 */
[----:B0-----:R-:W-:Y:S01]  /*bc90*/  VIADD R13, R12, UR6 ;  /* 0x000000060c0d7c36 */ /* 0x001fe20008000000 */
[----:B------:R-:W-:-:S02]  /*bca0*/  PRMT R5, R20, 0x7632, R5 ;  /* 0x0000763214057816 */ /* 0x000fc40000000005 */
[-C--:B------:R-:W-:Y:S01]  /*bcb0*/  LEA R10, P6, R11, R2.reuse, 0x1 ;  /* 0x000000020b0a7211 */ /* 0x080fe200078c08ff */
[----:B------:R-:W-:Y:S02]  /*bcc0*/  VIADD R14, R13, UR6 ;  /* 0x000000060d0e7c36 */ /* 0x000fe40008000000 */
[----:B------:R0:W-:Y:S01]  /*bcd0*/  @P1 STG.E.U16 desc[UR10][R6.64], R5 ;  /* 0x0000000506001986 */ /* 0x0001e2000c10150a */
[-C--:B------:R-:W-:Y:S01]  /*bce0*/  LEA R4, P1, R12, R2.reuse, 0x1 ;  /* 0x000000020c047211 */ /* 0x080fe200078208ff */
[----:B------:R-:W-:Y:S01]  /*bcf0*/  VIADD R15, R14, UR6 ;  /* 0x000000060e0f7c36 */ /* 0x000fe20008000000 */
[-C--:B------:R-:W-:Y:S02]  /*bd00*/  LEA.HI.X.SX32 R11, R11, R3.reuse, 0x1, P6 ;  /* 0x000000030b0b7211 */ /* 0x080fe400030f0eff */
[----:B-1----:R-:W-:Y:S01]  /*bd10*/  LEA R8, P6, R13, R2, 0x1 ;  /* 0x000000020d087211 */ /* 0x002fe200078c08ff */
[----:B------:R-:W-:Y:S02]  /*bd20*/  VIADD R16, R15, UR6 ;  /* 0x000000060f107c36 */ /* 0x000fe40008000000 */
[----:B------:R1:W-:Y:S01]  /*bd30*/  @P5 STG.E.U16 desc[UR10][R10.64], R21 ;  /* 0x000000150a005986 */ /* 0x0003e2000c10150a */
[----:B------:R-:W-:-:S02]  /*bd40*/  LEA.HI.X.SX32 R9, R13, R3, 0x1, P6 ;  /* 0x000000030d097211 */ /* 0x000fc400030f0eff */
[-C--:B0-----:R-:W-:Y:S02]  /*bd50*/  LEA.HI.X.SX32 R5, R12, R3.reuse, 0x1, P1 ;  /* 0x000000030c057211 */ /* 0x081fe400008f0eff */
[CC--:B------:R-:W-:Y:S02]  /*bd60*/  LEA R6, P1, R15.reuse, R2.reuse, 0x1 ;  /* 0x000000020f067211 */ /* 0x0c0fe400078208ff */
[----:B------:R-:W-:Y:S02]  /*bd70*/  LEA R12, P6, R14, R2, 0x1 ;  /* 0x000000020e0c7211 */ /* 0x000fe400078c08ff */
[----:B------:R-:W-:Y:S02]  /*bd80*/  LEA.HI.X.SX32 R7, R15, R3, 0x1, P1 ;  /* 0x000000030f077211 */ /* 0x000fe400008f0eff */
[----:B------:R-:W-:Y:S02]  /*bd90*/  ISETP.LT.AND P1, PT, R17, UR15, !P0 ;  /* 0x0000000f11007c0c */ /* 0x000fe4000c721270 */
[----:B------:R-:W-:-:S02]  /*bda0*/  ISETP.LT.AND P0, PT, R0, UR15, !P0 ;  /* 0x0000000f00007c0c */ /* 0x000fc4000c701270 */
[----:B------:R-:W-:Y:S02]  /*bdb0*/  PRMT R0, R21, 0x7632, R0 ;  /* 0x0000763215007816 */ /* 0x000fe40000000000 */
[----:B------:R-:W-:Y:S02]  /*bdc0*/  LEA.HI.X.SX32 R13, R14, R3, 0x1, P6 ;  /* 0x000000030e0d7211 */ /* 0x000fe400030f0eff */
[----:B-1----:R-:W-:Y:S01]  /*bdd0*/  PRMT R11, R22, 0x7632, R11 ;  /* 0x00007632160b7816 */ /* 0x002fe2000000000b */
[----:B------:R0:W-:Y:S01]  /*bde0*/  @P4 STG.E.U16 desc[UR10][R4.64], R0 ;  /* 0x0000000004004986 */ /* 0x0001e2000c10150a */
[----:B------:R-:W-:-:S03]  /*bdf0*/  LEA R2, P6, R16, R2, 0x1 ;  /* 0x0000000210027211 */ /* 0x000fc600078c08ff */
[----:B------:R0:W-:Y:S01]  /*be00*/  @P3 STG.E.U16 desc[UR10][R8.64], R22 ;  /* 0x0000001608003986 */ /* 0x0001e2000c10150a */
[----:B------:R-:W-:-:S03]  /*be10*/  LEA.HI.X.SX32 R3, R16, R3, 0x1, P6 ;  /* 0x0000000310037211 */ /* 0x000fc600030f0eff */
[----:B------:R0:W-:Y:S04]  /*be20*/  @P2 STG.E.U16 desc[UR10][R12.64], R11 ;  /* 0x0000000b0c002986 */ /* 0x0001e8000c10150a */
[----:B------:R0:W-:Y:S01]  /*be30*/  @P1 STG.E.U16 desc[UR10][R6.64], R23 ;  /* 0x0000001706001986 */ /* 0x0001e2000c10150a */
[----:B------:R-:W-:Y:S05]  /*be40*/  @!P0 EXIT ;  /* 0x000000000000894d */ /* 0x000fea0003800000 */
[----:B0-----:R-:W-:-:S05]  /*be50*/  PRMT R23, R23, 0x7632, R23 ;  /* 0x0000763217177816 */ /* 0x001fca0000000017 */
[----:B------:R-:W-:Y:S01]  /*be60*/  STG.E.U16 desc[UR10][R2.64], R23 ;  /* 0x0000001702007986 */ /* 0x000fe2000c10150a */
[----:B------:R-:W-:Y:S05]  /*be70*/  EXIT ;  /* 0x000000000000794d */ /* 0x000fea0003800000 */
.L_x_3:
[----:B------:R-:W-:-:S00]  /*be80*/  BRA `(.L_x_3) ;  /* 0xfffffffc00fc7947 */ /* 0x000fc0000383ffff */
[----:B------:R-:W-:-:S00]  /*be90*/  NOP ;  /* 0x0000000000007918 */ /* 0x000fc00000000000 */
        /* <DEDUP_REMOVED lines=14> */
.L_x_4:


//--------------------- .nv.shared.matmul_kernel  --------------------------
	.section	.nv.shared.matmul_kernel,"aw",@nobits
	.sectionflags	@""
	.align	16
	.zero		1024


//--------------------- .nv.shared.reserved.0     --------------------------
	.section	.nv.shared.reserved.0,"aw",@nobits
	.weak		__nv_reservedSMEM_offset_0_alias
	.size		__nv_reservedSMEM_offset_0_alias, 0, 64
	.other		__nv_reservedSMEM_offset_0_alias,@"STO_CUDA_RESERVED_SHARED STV_DEFAULT"
__nv_reservedSMEM_offset_0_alias:
	.zero		0
	.zero		64


//--------------------- .nv.constant0.matmul_kernel --------------------------
	.section	.nv.constant0.matmul_kernel,"a",@progbits
	.sectionflags	@""
	.align	4
.nv.constant0.matmul_kernel:
	.zero		976


//--------------------- SYMBOLS --------------------------

	.type		.nv.reservedSmem.offset0,@object
	.size		.nv.reservedSmem.offset0,0x4
	.type		.nv.reservedSmem.cap,@object
	.size		.nv.reservedSmem.cap,0x4
